//
// Generated by NVIDIA NVVM Compiler
//
// Compiler Build ID: CL-36424714
// Cuda compilation tools, release 13.0, V13.0.88
// Based on NVVM 20.0.0
//

.version 9.0
.target sm_100
.address_size 64

	// .globl	_Z5erodePhS_S_mS_S_S_mmji
.global .align 4 .b8 precalc_xorwow_matrix[102400];
.global .align 4 .b8 precalc_xorwow_offset_matrix[102400];
.global .align 4 .b8 mrg32k3aM1[2304];
.global .align 4 .b8 mrg32k3aM2[2304];
.global .align 4 .b8 mrg32k3aM1SubSeq[2016];
.global .align 4 .b8 mrg32k3aM2SubSeq[2016];
.global .align 4 .b8 mrg32k3aM1Seq[2304];
.global .align 4 .b8 mrg32k3aM2Seq[2304];
.const .align 8 .b8 __cr_lgamma_table[72];

.visible .entry _Z5erodePhS_S_mS_S_S_mmji(
	.param .u64 .ptr .align 1 _Z5erodePhS_S_mS_S_S_mmji_param_0,
	.param .u64 .ptr .align 1 _Z5erodePhS_S_mS_S_S_mmji_param_1,
	.param .u64 .ptr .align 1 _Z5erodePhS_S_mS_S_S_mmji_param_2,
	.param .u64 _Z5erodePhS_S_mS_S_S_mmji_param_3,
	.param .u64 .ptr .align 1 _Z5erodePhS_S_mS_S_S_mmji_param_4,
	.param .u64 .ptr .align 1 _Z5erodePhS_S_mS_S_S_mmji_param_5,
	.param .u64 .ptr .align 1 _Z5erodePhS_S_mS_S_S_mmji_param_6,
	.param .u64 _Z5erodePhS_S_mS_S_S_mmji_param_7,
	.param .u64 _Z5erodePhS_S_mS_S_S_mmji_param_8,
	.param .u32 _Z5erodePhS_S_mS_S_S_mmji_param_9,
	.param .u32 _Z5erodePhS_S_mS_S_S_mmji_param_10
)
{
	.reg .pred 	%p<52>;
	.reg .b16 	%rs<33>;
	.reg .b32 	%r<200>;
	.reg .b64 	%rd<86>;

	ld.param.u64 	%rd21, [_Z5erodePhS_S_mS_S_S_mmji_param_0];
	ld.param.u64 	%rd22, [_Z5erodePhS_S_mS_S_S_mmji_param_1];
	ld.param.u64 	%rd23, [_Z5erodePhS_S_mS_S_S_mmji_param_2];
	ld.param.u64 	%rd15, [_Z5erodePhS_S_mS_S_S_mmji_param_3];
	ld.param.u64 	%rd16, [_Z5erodePhS_S_mS_S_S_mmji_param_4];
	ld.param.u64 	%rd19, [_Z5erodePhS_S_mS_S_S_mmji_param_7];
	ld.param.u64 	%rd20, [_Z5erodePhS_S_mS_S_S_mmji_param_8];
	ld.param.u32 	%r68, [_Z5erodePhS_S_mS_S_S_mmji_param_9];
	cvta.to.global.u64 	%rd1, %rd23;
	cvta.to.global.u64 	%rd2, %rd22;
	cvta.to.global.u64 	%rd3, %rd21;
	mov.u32 	%r69, %tid.x;
	mov.u32 	%r70, %ctaid.x;
	mov.u32 	%r71, %ntid.x;
	mad.lo.s32 	%r1, %r70, %r71, %r69;
	mov.u32 	%r72, %tid.y;
	mov.u32 	%r73, %ctaid.y;
	mov.u32 	%r74, %ntid.y;
	mad.lo.s32 	%r2, %r73, %r74, %r72;
	shr.u32 	%r3, %r68, 1;
	neg.s32 	%r4, %r3;
	cvt.u32.u64 	%r5, %rd15;
	and.b32  	%r6, %r68, -2;
	sub.s32 	%r75, %r2, %r3;
	cvt.s64.s32 	%rd4, %r75;
	sub.s32 	%r7, 1, %r3;
	and.b32  	%r8, %r68, 2;
	shl.b32 	%r9, %r5, 2;
	mov.b32 	%r199, 255;
	mov.u32 	%r173, %r4;
	mov.u32 	%r198, %r199;
	mov.u32 	%r193, %r199;
$L__BB0_1:
	cvt.u32.u64 	%r76, %rd4;
	setp.gt.u64 	%p1, %rd20, %rd4;
	add.s32 	%r77, %r173, %r1;
	cvt.s64.s32 	%rd5, %r77;
	setp.gt.u64 	%p2, %rd19, %rd5;
	sub.s32 	%r78, %r2, %r3;
	mad.lo.s32 	%r14, %r78, %r5, %r77;
	min.s32 	%r79, %r77, %r76;
	setp.gt.s32 	%p3, %r79, 0;
	and.pred  	%p4, %p1, %p2;
	and.pred  	%p5, %p4, %p3;
	@%p5 bra 	$L__BB0_3;
	cvt.s64.s32 	%rd25, %r14;
	add.s64 	%rd26, %rd2, %rd25;
	ld.global.u8 	%rs31, [%rd26];
	add.s64 	%rd27, %rd1, %rd25;
	ld.global.u8 	%rs32, [%rd27];
	bra.uni 	$L__BB0_4;
$L__BB0_3:
	cvt.s64.s32 	%rd28, %r14;
	add.s64 	%rd29, %rd3, %rd28;
	ld.global.u8 	%r80, [%rd29];
	add.s64 	%rd30, %rd2, %rd28;
	ld.global.u8 	%rs31, [%rd30];
	cvt.u32.u16 	%r81, %rs31;
	and.b32  	%r82, %r81, 255;
	add.s32 	%r83, %r82, %r80;
	add.s64 	%rd31, %rd1, %rd28;
	ld.global.u8 	%rs32, [%rd31];
	cvt.u32.u16 	%r84, %rs32;
	and.b32  	%r85, %r84, 255;
	add.s32 	%r86, %r83, %r85;
	add.s32 	%r87, %r198, %r193;
	add.s32 	%r88, %r87, %r199;
	setp.lt.s32 	%p6, %r86, %r88;
	selp.b32 	%r193, %r80, %r193, %p6;
$L__BB0_4:
	setp.eq.s32 	%p7, %r8, 0;
	cvt.u32.u16 	%r89, %rs31;
	and.b32  	%r198, %r89, 255;
	cvt.u32.u16 	%r90, %rs32;
	and.b32  	%r199, %r90, 255;
	mov.u32 	%r180, %r7;
	@%p7 bra 	$L__BB0_11;
	cvt.u32.u64 	%r91, %rd5;
	add.s32 	%r92, %r7, %r2;
	cvt.s64.s32 	%rd33, %r92;
	setp.le.u64 	%p8, %rd19, %rd5;
	setp.le.u64 	%p9, %rd20, %rd33;
	add.s32 	%r19, %r14, %r5;
	min.s32 	%r93, %r91, %r92;
	setp.lt.s32 	%p10, %r93, 1;
	or.pred  	%p11, %p9, %p10;
	or.pred  	%p12, %p8, %p11;
	@%p12 bra 	$L__BB0_7;
	cvt.s64.s32 	%rd34, %r19;
	add.s64 	%rd35, %rd3, %rd34;
	ld.global.u8 	%r94, [%rd35];
	add.s64 	%rd36, %rd2, %rd34;
	ld.global.u8 	%r95, [%rd36];
	add.s32 	%r96, %r95, %r94;
	add.s64 	%rd37, %rd1, %rd34;
	ld.global.u8 	%r97, [%rd37];
	add.s32 	%r98, %r96, %r97;
	add.s32 	%r99, %r193, %r198;
	add.s32 	%r100, %r99, %r199;
	setp.lt.s32 	%p13, %r98, %r100;
	selp.b32 	%r193, %r94, %r193, %p13;
$L__BB0_7:
	cvt.u32.u64 	%r102, %rd4;
	setp.gt.s32 	%p14, %r91, 0;
	setp.gt.s32 	%p16, %r102, -2;
	sub.s32 	%r103, %r2, %r3;
	add.s32 	%r104, %r103, 2;
	cvt.s64.s32 	%rd39, %r104;
	setp.gt.u64 	%p17, %rd20, %rd39;
	cvt.s64.s32 	%rd40, %r19;
	add.s64 	%rd6, %rd2, %rd40;
	add.s64 	%rd7, %rd1, %rd40;
	and.pred  	%p18, %p14, %p16;
	and.pred  	%p19, %p17, %p18;
	and.pred  	%p21, %p2, %p19;
	@%p21 bra 	$L__BB0_9;
	cvt.s64.s32 	%rd41, %rd15;
	add.s64 	%rd42, %rd6, %rd41;
	ld.global.u8 	%rs31, [%rd42];
	add.s64 	%rd43, %rd7, %rd41;
	ld.global.u8 	%rs32, [%rd43];
	bra.uni 	$L__BB0_10;
$L__BB0_9:
	ld.global.u8 	%r105, [%rd7];
	ld.global.u8 	%r106, [%rd6];
	add.s32 	%r107, %r19, %r5;
	cvt.s64.s32 	%rd44, %r107;
	add.s64 	%rd45, %rd3, %rd44;
	ld.global.u8 	%r108, [%rd45];
	cvt.s64.s32 	%rd46, %rd15;
	add.s64 	%rd47, %rd6, %rd46;
	ld.global.u8 	%rs31, [%rd47];
	cvt.u32.u16 	%r109, %rs31;
	and.b32  	%r110, %r109, 255;
	add.s32 	%r111, %r110, %r108;
	add.s64 	%rd48, %rd7, %rd46;
	ld.global.u8 	%rs32, [%rd48];
	cvt.u32.u16 	%r112, %rs32;
	and.b32  	%r113, %r112, 255;
	add.s32 	%r114, %r111, %r113;
	add.s32 	%r115, %r193, %r106;
	add.s32 	%r116, %r115, %r105;
	setp.lt.s32 	%p22, %r114, %r116;
	selp.b32 	%r193, %r108, %r193, %p22;
$L__BB0_10:
	sub.s32 	%r180, 3, %r3;
	cvt.u32.u16 	%r117, %rs31;
	and.b32  	%r198, %r117, 255;
	cvt.u32.u16 	%r118, %rs32;
	and.b32  	%r199, %r118, 255;
$L__BB0_11:
	setp.lt.u32 	%p23, %r6, 3;
	@%p23 bra 	$L__BB0_23;
	cvt.u32.u64 	%r119, %rd5;
	add.s32 	%r189, %r4, %r180;
	add.s32 	%r120, %r2, %r180;
	add.s32 	%r188, %r120, 1;
	mul.lo.s32 	%r121, %r5, %r120;
	add.s32 	%r122, %r121, %r5;
	add.s32 	%r187, %r119, %r122;
	add.s32 	%r123, %r120, 2;
	mad.lo.s32 	%r186, %r5, %r123, %r119;
	add.s32 	%r124, %r120, 3;
	mad.lo.s32 	%r185, %r5, %r124, %r119;
	add.s32 	%r184, %r119, %r121;
$L__BB0_13:
	cvt.u32.u64 	%r125, %rd5;
	setp.le.u64 	%p24, %rd19, %rd5;
	add.s32 	%r46, %r188, -1;
	cvt.s64.s32 	%rd50, %r46;
	setp.le.u64 	%p25, %rd20, %rd50;
	min.s32 	%r126, %r125, %r46;
	setp.lt.s32 	%p26, %r126, 1;
	or.pred  	%p27, %p25, %p24;
	or.pred  	%p28, %p27, %p26;
	@%p28 bra 	$L__BB0_15;
	cvt.s64.s32 	%rd51, %r184;
	add.s64 	%rd52, %rd3, %rd51;
	ld.global.u8 	%r127, [%rd52];
	add.s64 	%rd53, %rd2, %rd51;
	ld.global.u8 	%r128, [%rd53];
	add.s32 	%r129, %r128, %r127;
	add.s64 	%rd54, %rd1, %rd51;
	ld.global.u8 	%r130, [%rd54];
	add.s32 	%r131, %r129, %r130;
	add.s32 	%r132, %r198, %r193;
	add.s32 	%r133, %r132, %r199;
	setp.lt.s32 	%p29, %r131, %r133;
	selp.b32 	%r193, %r127, %r193, %p29;
$L__BB0_15:
	cvt.u32.u64 	%r134, %rd5;
	setp.lt.s32 	%p30, %r134, 1;
	cvt.s64.s32 	%rd56, %r184;
	add.s64 	%rd8, %rd2, %rd56;
	add.s64 	%rd9, %rd1, %rd56;
	cvt.s64.s32 	%rd57, %r188;
	setp.le.u64 	%p32, %rd20, %rd57;
	setp.gt.u32 	%p33, %r46, 2147483646;
	or.pred  	%p34, %p30, %p33;
	or.pred  	%p35, %p32, %p34;
	or.pred  	%p36, %p24, %p35;
	@%p36 bra 	$L__BB0_17;
	ld.global.u8 	%r135, [%rd9];
	ld.global.u8 	%r136, [%rd8];
	cvt.s64.s32 	%rd58, %r187;
	add.s64 	%rd59, %rd3, %rd58;
	ld.global.u8 	%r137, [%rd59];
	cvt.s64.s32 	%rd60, %rd15;
	add.s64 	%rd61, %rd8, %rd60;
	ld.global.u8 	%r138, [%rd61];
	add.s32 	%r139, %r138, %r137;
	add.s64 	%rd62, %rd9, %rd60;
	ld.global.u8 	%r140, [%rd62];
	add.s32 	%r141, %r139, %r140;
	add.s32 	%r142, %r193, %r136;
	add.s32 	%r143, %r142, %r135;
	setp.lt.s32 	%p37, %r141, %r143;
	selp.b32 	%r193, %r137, %r193, %p37;
$L__BB0_17:
	cvt.u32.u64 	%r144, %rd5;
	cvt.s64.s32 	%rd10, %rd15;
	add.s64 	%rd11, %rd8, %rd10;
	add.s64 	%rd12, %rd9, %rd10;
	add.s32 	%r145, %r188, 1;
	cvt.s64.s32 	%rd64, %r145;
	setp.le.u64 	%p39, %rd20, %rd64;
	min.s32 	%r146, %r144, %r145;
	setp.lt.s32 	%p40, %r146, 1;
	or.pred  	%p41, %p39, %p24;
	or.pred  	%p42, %p41, %p40;
	@%p42 bra 	$L__BB0_19;
	ld.global.u8 	%r147, [%rd12];
	ld.global.u8 	%r148, [%rd11];
	cvt.s64.s32 	%rd65, %r186;
	add.s64 	%rd66, %rd3, %rd65;
	ld.global.u8 	%r149, [%rd66];
	add.s64 	%rd67, %rd11, %rd10;
	ld.global.u8 	%r150, [%rd67];
	add.s32 	%r151, %r150, %r149;
	add.s64 	%rd68, %rd12, %rd10;
	ld.global.u8 	%r152, [%rd68];
	add.s32 	%r153, %r151, %r152;
	add.s32 	%r154, %r193, %r148;
	add.s32 	%r155, %r154, %r147;
	setp.lt.s32 	%p43, %r153, %r155;
	selp.b32 	%r193, %r149, %r193, %p43;
$L__BB0_19:
	add.s32 	%r156, %r188, 2;
	cvt.u32.u64 	%r157, %rd5;
	add.s64 	%rd13, %rd11, %rd10;
	add.s64 	%rd14, %rd12, %rd10;
	cvt.s64.s32 	%rd70, %r156;
	setp.gt.u64 	%p45, %rd20, %rd70;
	min.s32 	%r158, %r157, %r156;
	setp.gt.s32 	%p46, %r158, 0;
	and.pred  	%p47, %p45, %p2;
	and.pred  	%p48, %p47, %p46;
	@%p48 bra 	$L__BB0_21;
	add.s64 	%rd71, %rd13, %rd10;
	ld.global.u8 	%rs31, [%rd71];
	add.s64 	%rd72, %rd14, %rd10;
	ld.global.u8 	%rs32, [%rd72];
	bra.uni 	$L__BB0_22;
$L__BB0_21:
	ld.global.u8 	%r159, [%rd14];
	ld.global.u8 	%r160, [%rd13];
	cvt.s64.s32 	%rd73, %r185;
	add.s64 	%rd74, %rd3, %rd73;
	ld.global.u8 	%r161, [%rd74];
	add.s64 	%rd75, %rd13, %rd10;
	ld.global.u8 	%rs31, [%rd75];
	cvt.u32.u16 	%r162, %rs31;
	and.b32  	%r163, %r162, 255;
	add.s32 	%r164, %r163, %r161;
	add.s64 	%rd76, %rd14, %rd10;
	ld.global.u8 	%rs32, [%rd76];
	cvt.u32.u16 	%r165, %rs32;
	and.b32  	%r166, %r165, 255;
	add.s32 	%r167, %r164, %r166;
	add.s32 	%r168, %r193, %r160;
	add.s32 	%r169, %r168, %r159;
	setp.lt.s32 	%p49, %r167, %r169;
	selp.b32 	%r193, %r161, %r193, %p49;
$L__BB0_22:
	cvt.u32.u16 	%r170, %rs31;
	and.b32  	%r198, %r170, 255;
	cvt.u32.u16 	%r171, %rs32;
	and.b32  	%r199, %r171, 255;
	add.s32 	%r189, %r189, 4;
	add.s32 	%r188, %r188, 4;
	add.s32 	%r187, %r187, %r9;
	add.s32 	%r186, %r186, %r9;
	add.s32 	%r185, %r185, %r9;
	add.s32 	%r184, %r184, %r9;
	setp.ne.s32 	%p50, %r189, 1;
	@%p50 bra 	$L__BB0_13;
$L__BB0_23:
	add.s32 	%r66, %r173, 1;
	setp.ne.s32 	%p51, %r173, %r3;
	mov.u32 	%r173, %r66;
	@%p51 bra 	$L__BB0_1;
	ld.param.u64 	%rd85, [_Z5erodePhS_S_mS_S_S_mmji_param_6];
	ld.param.u64 	%rd84, [_Z5erodePhS_S_mS_S_S_mmji_param_5];
	cvta.to.global.u64 	%rd77, %rd16;
	cvta.to.global.u64 	%rd78, %rd84;
	cvta.to.global.u64 	%rd79, %rd85;
	mad.lo.s32 	%r172, %r2, %r5, %r1;
	cvt.s64.s32 	%rd80, %r172;
	add.s64 	%rd81, %rd77, %rd80;
	st.global.u8 	[%rd81], %r193;
	add.s64 	%rd82, %rd78, %rd80;
	st.global.u8 	[%rd82], %rs31;
	add.s64 	%rd83, %rd79, %rd80;
	st.global.u8 	[%rd83], %rs32;
	ret;

}
	// .globl	_Z6dilatePhS_S_mS_S_S_mmji
.visible .entry _Z6dilatePhS_S_mS_S_S_mmji(
	.param .u64 .ptr .align 1 _Z6dilatePhS_S_mS_S_S_mmji_param_0,
	.param .u64 .ptr .align 1 _Z6dilatePhS_S_mS_S_S_mmji_param_1,
	.param .u64 .ptr .align 1 _Z6dilatePhS_S_mS_S_S_mmji_param_2,
	.param .u64 _Z6dilatePhS_S_mS_S_S_mmji_param_3,
	.param .u64 .ptr .align 1 _Z6dilatePhS_S_mS_S_S_mmji_param_4,
	.param .u64 .ptr .align 1 _Z6dilatePhS_S_mS_S_S_mmji_param_5,
	.param .u64 .ptr .align 1 _Z6dilatePhS_S_mS_S_S_mmji_param_6,
	.param .u64 _Z6dilatePhS_S_mS_S_S_mmji_param_7,
	.param .u64 _Z6dilatePhS_S_mS_S_S_mmji_param_8,
	.param .u32 _Z6dilatePhS_S_mS_S_S_mmji_param_9,
	.param .u32 _Z6dilatePhS_S_mS_S_S_mmji_param_10
)
{
	.reg .pred 	%p<52>;
	.reg .b16 	%rs<33>;
	.reg .b32 	%r<200>;
	.reg .b64 	%rd<86>;

	ld.param.u64 	%rd21, [_Z6dilatePhS_S_mS_S_S_mmji_param_0];
	ld.param.u64 	%rd22, [_Z6dilatePhS_S_mS_S_S_mmji_param_1];
	ld.param.u64 	%rd23, [_Z6dilatePhS_S_mS_S_S_mmji_param_2];
	ld.param.u64 	%rd15, [_Z6dilatePhS_S_mS_S_S_mmji_param_3];
	ld.param.u64 	%rd16, [_Z6dilatePhS_S_mS_S_S_mmji_param_4];
	ld.param.u64 	%rd19, [_Z6dilatePhS_S_mS_S_S_mmji_param_7];
	ld.param.u64 	%rd20, [_Z6dilatePhS_S_mS_S_S_mmji_param_8];
	ld.param.u32 	%r68, [_Z6dilatePhS_S_mS_S_S_mmji_param_9];
	cvta.to.global.u64 	%rd1, %rd23;
	cvta.to.global.u64 	%rd2, %rd22;
	cvta.to.global.u64 	%rd3, %rd21;
	mov.u32 	%r69, %tid.x;
	mov.u32 	%r70, %ctaid.x;
	mov.u32 	%r71, %ntid.x;
	mad.lo.s32 	%r1, %r70, %r71, %r69;
	mov.u32 	%r72, %tid.y;
	mov.u32 	%r73, %ctaid.y;
	mov.u32 	%r74, %ntid.y;
	mad.lo.s32 	%r2, %r73, %r74, %r72;
	shr.u32 	%r3, %r68, 1;
	neg.s32 	%r4, %r3;
	cvt.u32.u64 	%r5, %rd15;
	and.b32  	%r6, %r68, -2;
	sub.s32 	%r75, %r2, %r3;
	cvt.s64.s32 	%rd4, %r75;
	sub.s32 	%r7, 1, %r3;
	and.b32  	%r8, %r68, 2;
	shl.b32 	%r9, %r5, 2;
	mov.b32 	%r199, 0;
	mov.u32 	%r173, %r4;
	mov.u32 	%r198, %r199;
	mov.u32 	%r193, %r199;
$L__BB1_1:
	cvt.u32.u64 	%r76, %rd4;
	setp.gt.u64 	%p1, %rd20, %rd4;
	add.s32 	%r77, %r173, %r1;
	cvt.s64.s32 	%rd5, %r77;
	setp.gt.u64 	%p2, %rd19, %rd5;
	sub.s32 	%r78, %r2, %r3;
	mad.lo.s32 	%r14, %r78, %r5, %r77;
	min.s32 	%r79, %r77, %r76;
	setp.gt.s32 	%p3, %r79, 0;
	and.pred  	%p4, %p1, %p2;
	and.pred  	%p5, %p4, %p3;
	@%p5 bra 	$L__BB1_3;
	cvt.s64.s32 	%rd25, %r14;
	add.s64 	%rd26, %rd2, %rd25;
	ld.global.u8 	%rs31, [%rd26];
	add.s64 	%rd27, %rd1, %rd25;
	ld.global.u8 	%rs32, [%rd27];
	bra.uni 	$L__BB1_4;
$L__BB1_3:
	cvt.s64.s32 	%rd28, %r14;
	add.s64 	%rd29, %rd3, %rd28;
	ld.global.u8 	%r80, [%rd29];
	add.s64 	%rd30, %rd2, %rd28;
	ld.global.u8 	%rs31, [%rd30];
	cvt.u32.u16 	%r81, %rs31;
	and.b32  	%r82, %r81, 255;
	add.s32 	%r83, %r82, %r80;
	add.s64 	%rd31, %rd1, %rd28;
	ld.global.u8 	%rs32, [%rd31];
	cvt.u32.u16 	%r84, %rs32;
	and.b32  	%r85, %r84, 255;
	add.s32 	%r86, %r83, %r85;
	add.s32 	%r87, %r198, %r193;
	add.s32 	%r88, %r87, %r199;
	setp.gt.s32 	%p6, %r86, %r88;
	selp.b32 	%r193, %r80, %r193, %p6;
$L__BB1_4:
	setp.eq.s32 	%p7, %r8, 0;
	cvt.u32.u16 	%r89, %rs31;
	and.b32  	%r198, %r89, 255;
	cvt.u32.u16 	%r90, %rs32;
	and.b32  	%r199, %r90, 255;
	mov.u32 	%r180, %r7;
	@%p7 bra 	$L__BB1_11;
	cvt.u32.u64 	%r91, %rd5;
	add.s32 	%r92, %r7, %r2;
	cvt.s64.s32 	%rd33, %r92;
	setp.le.u64 	%p8, %rd19, %rd5;
	setp.le.u64 	%p9, %rd20, %rd33;
	add.s32 	%r19, %r14, %r5;
	min.s32 	%r93, %r91, %r92;
	setp.lt.s32 	%p10, %r93, 1;
	or.pred  	%p11, %p9, %p10;
	or.pred  	%p12, %p8, %p11;
	@%p12 bra 	$L__BB1_7;
	cvt.s64.s32 	%rd34, %r19;
	add.s64 	%rd35, %rd3, %rd34;
	ld.global.u8 	%r94, [%rd35];
	add.s64 	%rd36, %rd2, %rd34;
	ld.global.u8 	%r95, [%rd36];
	add.s32 	%r96, %r95, %r94;
	add.s64 	%rd37, %rd1, %rd34;
	ld.global.u8 	%r97, [%rd37];
	add.s32 	%r98, %r96, %r97;
	add.s32 	%r99, %r193, %r198;
	add.s32 	%r100, %r99, %r199;
	setp.gt.s32 	%p13, %r98, %r100;
	selp.b32 	%r193, %r94, %r193, %p13;
$L__BB1_7:
	cvt.u32.u64 	%r102, %rd4;
	setp.gt.s32 	%p14, %r91, 0;
	setp.gt.s32 	%p16, %r102, -2;
	sub.s32 	%r103, %r2, %r3;
	add.s32 	%r104, %r103, 2;
	cvt.s64.s32 	%rd39, %r104;
	setp.gt.u64 	%p17, %rd20, %rd39;
	cvt.s64.s32 	%rd40, %r19;
	add.s64 	%rd6, %rd2, %rd40;
	add.s64 	%rd7, %rd1, %rd40;
	and.pred  	%p18, %p14, %p16;
	and.pred  	%p19, %p17, %p18;
	and.pred  	%p21, %p2, %p19;
	@%p21 bra 	$L__BB1_9;
	cvt.s64.s32 	%rd41, %rd15;
	add.s64 	%rd42, %rd6, %rd41;
	ld.global.u8 	%rs31, [%rd42];
	add.s64 	%rd43, %rd7, %rd41;
	ld.global.u8 	%rs32, [%rd43];
	bra.uni 	$L__BB1_10;
$L__BB1_9:
	ld.global.u8 	%r105, [%rd7];
	ld.global.u8 	%r106, [%rd6];
	add.s32 	%r107, %r19, %r5;
	cvt.s64.s32 	%rd44, %r107;
	add.s64 	%rd45, %rd3, %rd44;
	ld.global.u8 	%r108, [%rd45];
	cvt.s64.s32 	%rd46, %rd15;
	add.s64 	%rd47, %rd6, %rd46;
	ld.global.u8 	%rs31, [%rd47];
	cvt.u32.u16 	%r109, %rs31;
	and.b32  	%r110, %r109, 255;
	add.s32 	%r111, %r110, %r108;
	add.s64 	%rd48, %rd7, %rd46;
	ld.global.u8 	%rs32, [%rd48];
	cvt.u32.u16 	%r112, %rs32;
	and.b32  	%r113, %r112, 255;
	add.s32 	%r114, %r111, %r113;
	add.s32 	%r115, %r193, %r106;
	add.s32 	%r116, %r115, %r105;
	setp.gt.s32 	%p22, %r114, %r116;
	selp.b32 	%r193, %r108, %r193, %p22;
$L__BB1_10:
	sub.s32 	%r180, 3, %r3;
	cvt.u32.u16 	%r117, %rs31;
	and.b32  	%r198, %r117, 255;
	cvt.u32.u16 	%r118, %rs32;
	and.b32  	%r199, %r118, 255;
$L__BB1_11:
	setp.lt.u32 	%p23, %r6, 3;
	@%p23 bra 	$L__BB1_23;
	cvt.u32.u64 	%r119, %rd5;
	add.s32 	%r189, %r4, %r180;
	add.s32 	%r120, %r2, %r180;
	add.s32 	%r188, %r120, 1;
	mul.lo.s32 	%r121, %r5, %r120;
	add.s32 	%r122, %r121, %r5;
	add.s32 	%r187, %r119, %r122;
	add.s32 	%r123, %r120, 2;
	mad.lo.s32 	%r186, %r5, %r123, %r119;
	add.s32 	%r124, %r120, 3;
	mad.lo.s32 	%r185, %r5, %r124, %r119;
	add.s32 	%r184, %r119, %r121;
$L__BB1_13:
	cvt.u32.u64 	%r125, %rd5;
	setp.le.u64 	%p24, %rd19, %rd5;
	add.s32 	%r46, %r188, -1;
	cvt.s64.s32 	%rd50, %r46;
	setp.le.u64 	%p25, %rd20, %rd50;
	min.s32 	%r126, %r125, %r46;
	setp.lt.s32 	%p26, %r126, 1;
	or.pred  	%p27, %p25, %p24;
	or.pred  	%p28, %p27, %p26;
	@%p28 bra 	$L__BB1_15;
	cvt.s64.s32 	%rd51, %r184;
	add.s64 	%rd52, %rd3, %rd51;
	ld.global.u8 	%r127, [%rd52];
	add.s64 	%rd53, %rd2, %rd51;
	ld.global.u8 	%r128, [%rd53];
	add.s32 	%r129, %r128, %r127;
	add.s64 	%rd54, %rd1, %rd51;
	ld.global.u8 	%r130, [%rd54];
	add.s32 	%r131, %r129, %r130;
	add.s32 	%r132, %r198, %r193;
	add.s32 	%r133, %r132, %r199;
	setp.gt.s32 	%p29, %r131, %r133;
	selp.b32 	%r193, %r127, %r193, %p29;
$L__BB1_15:
	cvt.u32.u64 	%r134, %rd5;
	setp.lt.s32 	%p30, %r134, 1;
	cvt.s64.s32 	%rd56, %r184;
	add.s64 	%rd8, %rd2, %rd56;
	add.s64 	%rd9, %rd1, %rd56;
	cvt.s64.s32 	%rd57, %r188;
	setp.le.u64 	%p32, %rd20, %rd57;
	setp.gt.u32 	%p33, %r46, 2147483646;
	or.pred  	%p34, %p30, %p33;
	or.pred  	%p35, %p32, %p34;
	or.pred  	%p36, %p24, %p35;
	@%p36 bra 	$L__BB1_17;
	ld.global.u8 	%r135, [%rd9];
	ld.global.u8 	%r136, [%rd8];
	cvt.s64.s32 	%rd58, %r187;
	add.s64 	%rd59, %rd3, %rd58;
	ld.global.u8 	%r137, [%rd59];
	cvt.s64.s32 	%rd60, %rd15;
	add.s64 	%rd61, %rd8, %rd60;
	ld.global.u8 	%r138, [%rd61];
	add.s32 	%r139, %r138, %r137;
	add.s64 	%rd62, %rd9, %rd60;
	ld.global.u8 	%r140, [%rd62];
	add.s32 	%r141, %r139, %r140;
	add.s32 	%r142, %r193, %r136;
	add.s32 	%r143, %r142, %r135;
	setp.gt.s32 	%p37, %r141, %r143;
	selp.b32 	%r193, %r137, %r193, %p37;
$L__BB1_17:
	cvt.u32.u64 	%r144, %rd5;
	cvt.s64.s32 	%rd10, %rd15;
	add.s64 	%rd11, %rd8, %rd10;
	add.s64 	%rd12, %rd9, %rd10;
	add.s32 	%r145, %r188, 1;
	cvt.s64.s32 	%rd64, %r145;
	setp.le.u64 	%p39, %rd20, %rd64;
	min.s32 	%r146, %r144, %r145;
	setp.lt.s32 	%p40, %r146, 1;
	or.pred  	%p41, %p39, %p24;
	or.pred  	%p42, %p41, %p40;
	@%p42 bra 	$L__BB1_19;
	ld.global.u8 	%r147, [%rd12];
	ld.global.u8 	%r148, [%rd11];
	cvt.s64.s32 	%rd65, %r186;
	add.s64 	%rd66, %rd3, %rd65;
	ld.global.u8 	%r149, [%rd66];
	add.s64 	%rd67, %rd11, %rd10;
	ld.global.u8 	%r150, [%rd67];
	add.s32 	%r151, %r150, %r149;
	add.s64 	%rd68, %rd12, %rd10;
	ld.global.u8 	%r152, [%rd68];
	add.s32 	%r153, %r151, %r152;
	add.s32 	%r154, %r193, %r148;
	add.s32 	%r155, %r154, %r147;
	setp.gt.s32 	%p43, %r153, %r155;
	selp.b32 	%r193, %r149, %r193, %p43;
$L__BB1_19:
	add.s32 	%r156, %r188, 2;
	cvt.u32.u64 	%r157, %rd5;
	add.s64 	%rd13, %rd11, %rd10;
	add.s64 	%rd14, %rd12, %rd10;
	cvt.s64.s32 	%rd70, %r156;
	setp.gt.u64 	%p45, %rd20, %rd70;
	min.s32 	%r158, %r157, %r156;
	setp.gt.s32 	%p46, %r158, 0;
	and.pred  	%p47, %p45, %p2;
	and.pred  	%p48, %p47, %p46;
	@%p48 bra 	$L__BB1_21;
	add.s64 	%rd71, %rd13, %rd10;
	ld.global.u8 	%rs31, [%rd71];
	add.s64 	%rd72, %rd14, %rd10;
	ld.global.u8 	%rs32, [%rd72];
	bra.uni 	$L__BB1_22;
$L__BB1_21:
	ld.global.u8 	%r159, [%rd14];
	ld.global.u8 	%r160, [%rd13];
	cvt.s64.s32 	%rd73, %r185;
	add.s64 	%rd74, %rd3, %rd73;
	ld.global.u8 	%r161, [%rd74];
	add.s64 	%rd75, %rd13, %rd10;
	ld.global.u8 	%rs31, [%rd75];
	cvt.u32.u16 	%r162, %rs31;
	and.b32  	%r163, %r162, 255;
	add.s32 	%r164, %r163, %r161;
	add.s64 	%rd76, %rd14, %rd10;
	ld.global.u8 	%rs32, [%rd76];
	cvt.u32.u16 	%r165, %rs32;
	and.b32  	%r166, %r165, 255;
	add.s32 	%r167, %r164, %r166;
	add.s32 	%r168, %r193, %r160;
	add.s32 	%r169, %r168, %r159;
	setp.gt.s32 	%p49, %r167, %r169;
	selp.b32 	%r193, %r161, %r193, %p49;
$L__BB1_22:
	cvt.u32.u16 	%r170, %rs31;
	and.b32  	%r198, %r170, 255;
	cvt.u32.u16 	%r171, %rs32;
	and.b32  	%r199, %r171, 255;
	add.s32 	%r189, %r189, 4;
	add.s32 	%r188, %r188, 4;
	add.s32 	%r187, %r187, %r9;
	add.s32 	%r186, %r186, %r9;
	add.s32 	%r185, %r185, %r9;
	add.s32 	%r184, %r184, %r9;
	setp.ne.s32 	%p50, %r189, 1;
	@%p50 bra 	$L__BB1_13;
$L__BB1_23:
	add.s32 	%r66, %r173, 1;
	setp.ne.s32 	%p51, %r173, %r3;
	mov.u32 	%r173, %r66;
	@%p51 bra 	$L__BB1_1;
	ld.param.u64 	%rd85, [_Z6dilatePhS_S_mS_S_S_mmji_param_6];
	ld.param.u64 	%rd84, [_Z6dilatePhS_S_mS_S_S_mmji_param_5];
	cvta.to.global.u64 	%rd77, %rd16;
	cvta.to.global.u64 	%rd78, %rd84;
	cvta.to.global.u64 	%rd79, %rd85;
	mad.lo.s32 	%r172, %r2, %r5, %r1;
	cvt.s64.s32 	%rd80, %r172;
	add.s64 	%rd81, %rd77, %rd80;
	st.global.u8 	[%rd81], %r193;
	add.s64 	%rd82, %rd78, %rd80;
	st.global.u8 	[%rd82], %rs31;
	add.s64 	%rd83, %rd79, %rd80;
	st.global.u8 	[%rd83], %rs32;
	ret;

}
	// .globl	_Z13median_filterPhS_S_mS_S_S_mmj
.visible .entry _Z13median_filterPhS_S_mS_S_S_mmj(
	.param .u64 .ptr .align 1 _Z13median_filterPhS_S_mS_S_S_mmj_param_0,
	.param .u64 .ptr .align 1 _Z13median_filterPhS_S_mS_S_S_mmj_param_1,
	.param .u64 .ptr .align 1 _Z13median_filterPhS_S_mS_S_S_mmj_param_2,
	.param .u64 _Z13median_filterPhS_S_mS_S_S_mmj_param_3,
	.param .u64 .ptr .align 1 _Z13median_filterPhS_S_mS_S_S_mmj_param_4,
	.param .u64 .ptr .align 1 _Z13median_filterPhS_S_mS_S_S_mmj_param_5,
	.param .u64 .ptr .align 1 _Z13median_filterPhS_S_mS_S_S_mmj_param_6,
	.param .u64 _Z13median_filterPhS_S_mS_S_S_mmj_param_7,
	.param .u64 _Z13median_filterPhS_S_mS_S_S_mmj_param_8,
	.param .u32 _Z13median_filterPhS_S_mS_S_S_mmj_param_9
)
{
	.local .align 4 .b8 	__local_depot2[108];
	.reg .b64 	%SP;
	.reg .b64 	%SPL;
	.reg .pred 	%p<90>;
	.reg .b32 	%r<269>;
	.reg .b64 	%rd<120>;

	mov.u64 	%SPL, __local_depot2;
	ld.param.u64 	%rd24, [_Z13median_filterPhS_S_mS_S_S_mmj_param_0];
	ld.param.u64 	%rd25, [_Z13median_filterPhS_S_mS_S_S_mmj_param_1];
	ld.param.u64 	%rd26, [_Z13median_filterPhS_S_mS_S_S_mmj_param_2];
	ld.param.u32 	%r5, [_Z13median_filterPhS_S_mS_S_S_mmj_param_3];
	ld.param.u64 	%rd19, [_Z13median_filterPhS_S_mS_S_S_mmj_param_4];
	ld.param.u64 	%rd20, [_Z13median_filterPhS_S_mS_S_S_mmj_param_5];
	ld.param.u64 	%rd21, [_Z13median_filterPhS_S_mS_S_S_mmj_param_6];
	ld.param.u64 	%rd22, [_Z13median_filterPhS_S_mS_S_S_mmj_param_7];
	ld.param.u64 	%rd23, [_Z13median_filterPhS_S_mS_S_S_mmj_param_8];
	ld.param.u32 	%r144, [_Z13median_filterPhS_S_mS_S_S_mmj_param_9];
	cvta.to.global.u64 	%rd1, %rd26;
	cvta.to.global.u64 	%rd2, %rd25;
	cvta.to.global.u64 	%rd3, %rd24;
	add.u64 	%rd4, %SPL, 0;
	add.u64 	%rd5, %SPL, 36;
	add.u64 	%rd6, %SPL, 72;
	mov.u32 	%r145, %tid.x;
	mov.u32 	%r146, %ctaid.x;
	mov.u32 	%r147, %ntid.x;
	mad.lo.s32 	%r1, %r146, %r147, %r145;
	mov.u32 	%r148, %tid.y;
	mov.u32 	%r149, %ctaid.y;
	mov.u32 	%r150, %ntid.y;
	mad.lo.s32 	%r2, %r149, %r150, %r148;
	shr.u32 	%r3, %r144, 1;
	neg.s32 	%r223, %r3;
	and.b32  	%r6, %r144, -2;
	sub.s32 	%r151, %r2, %r3;
	cvt.s64.s32 	%rd7, %r151;
	sub.s32 	%r7, 1, %r3;
	and.b32  	%r8, %r144, 2;
	add.s32 	%r152, %r151, 2;
	cvt.s64.s32 	%rd8, %r152;
	sub.s32 	%r9, 3, %r3;
	mov.b32 	%r231, 0;
$L__BB2_1:
	cvt.u32.u64 	%r153, %rd7;
	setp.le.u64 	%p1, %rd23, %rd7;
	add.s32 	%r154, %r223, %r1;
	cvt.s64.s32 	%rd9, %r154;
	setp.le.u64 	%p2, %rd22, %rd9;
	sub.s32 	%r155, %r2, %r3;
	mad.lo.s32 	%r13, %r155, %r5, %r154;
	min.s32 	%r156, %r154, %r153;
	setp.lt.s32 	%p3, %r156, 1;
	or.pred  	%p4, %p1, %p3;
	or.pred  	%p5, %p2, %p4;
	@%p5 bra 	$L__BB2_3;
	cvt.s64.s32 	%rd31, %r13;
	add.s64 	%rd32, %rd3, %rd31;
	ld.global.u8 	%r157, [%rd32];
	mul.wide.s32 	%rd33, %r231, 4;
	add.s64 	%rd34, %rd4, %rd33;
	st.local.u32 	[%rd34], %r157;
	add.s64 	%rd35, %rd2, %rd31;
	ld.global.u8 	%r158, [%rd35];
	add.s64 	%rd36, %rd5, %rd33;
	st.local.u32 	[%rd36], %r158;
	add.s64 	%rd37, %rd1, %rd31;
	ld.global.u8 	%r159, [%rd37];
	add.s64 	%rd38, %rd6, %rd33;
	st.local.u32 	[%rd38], %r159;
	add.s32 	%r231, %r231, 1;
$L__BB2_3:
	setp.eq.s32 	%p6, %r8, 0;
	mov.u32 	%r229, %r7;
	@%p6 bra 	$L__BB2_8;
	cvt.u32.u64 	%r160, %rd9;
	add.s32 	%r161, %r7, %r2;
	cvt.s64.s32 	%rd40, %r161;
	setp.le.u64 	%p8, %rd23, %rd40;
	add.s32 	%r16, %r13, %r5;
	min.s32 	%r162, %r160, %r161;
	setp.lt.s32 	%p9, %r162, 1;
	or.pred  	%p10, %p8, %p9;
	or.pred  	%p11, %p2, %p10;
	@%p11 bra 	$L__BB2_6;
	cvt.s64.s32 	%rd41, %r16;
	add.s64 	%rd42, %rd3, %rd41;
	ld.global.u8 	%r163, [%rd42];
	mul.wide.s32 	%rd43, %r231, 4;
	add.s64 	%rd44, %rd4, %rd43;
	st.local.u32 	[%rd44], %r163;
	add.s64 	%rd45, %rd2, %rd41;
	ld.global.u8 	%r164, [%rd45];
	add.s64 	%rd46, %rd5, %rd43;
	st.local.u32 	[%rd46], %r164;
	add.s64 	%rd47, %rd1, %rd41;
	ld.global.u8 	%r165, [%rd47];
	add.s64 	%rd48, %rd6, %rd43;
	st.local.u32 	[%rd48], %r165;
	add.s32 	%r231, %r231, 1;
$L__BB2_6:
	cvt.u32.u64 	%r166, %rd9;
	cvt.u32.u64 	%r167, %rd7;
	setp.gt.s32 	%p12, %r166, 0;
	setp.gt.s32 	%p14, %r167, -2;
	setp.gt.u64 	%p15, %rd23, %rd8;
	and.pred  	%p16, %p12, %p14;
	and.pred  	%p17, %p15, %p16;
	not.pred 	%p19, %p17;
	or.pred  	%p20, %p2, %p19;
	mov.u32 	%r229, %r9;
	@%p20 bra 	$L__BB2_8;
	add.s32 	%r168, %r16, %r5;
	cvt.s64.s32 	%rd50, %r168;
	add.s64 	%rd51, %rd3, %rd50;
	ld.global.u8 	%r169, [%rd51];
	mul.wide.s32 	%rd52, %r231, 4;
	add.s64 	%rd53, %rd4, %rd52;
	st.local.u32 	[%rd53], %r169;
	add.s64 	%rd54, %rd2, %rd50;
	ld.global.u8 	%r170, [%rd54];
	add.s64 	%rd55, %rd5, %rd52;
	st.local.u32 	[%rd55], %r170;
	add.s64 	%rd56, %rd1, %rd50;
	ld.global.u8 	%r171, [%rd56];
	add.s64 	%rd57, %rd6, %rd52;
	st.local.u32 	[%rd57], %r171;
	add.s32 	%r231, %r231, 1;
$L__BB2_8:
	setp.lt.u32 	%p21, %r6, 3;
	@%p21 bra 	$L__BB2_18;
$L__BB2_9:
	cvt.u32.u64 	%r172, %rd9;
	add.s32 	%r24, %r229, %r2;
	mad.lo.s32 	%r25, %r24, %r5, %r172;
	cvt.s64.s32 	%rd59, %r24;
	setp.le.u64 	%p23, %rd23, %rd59;
	min.s32 	%r173, %r172, %r24;
	setp.lt.s32 	%p24, %r173, 1;
	or.pred  	%p25, %p23, %p24;
	or.pred  	%p26, %p2, %p25;
	@%p26 bra 	$L__BB2_11;
	cvt.s64.s32 	%rd60, %r25;
	add.s64 	%rd61, %rd3, %rd60;
	ld.global.u8 	%r174, [%rd61];
	mul.wide.s32 	%rd62, %r231, 4;
	add.s64 	%rd63, %rd4, %rd62;
	st.local.u32 	[%rd63], %r174;
	add.s64 	%rd64, %rd2, %rd60;
	ld.global.u8 	%r175, [%rd64];
	add.s64 	%rd65, %rd5, %rd62;
	st.local.u32 	[%rd65], %r175;
	add.s64 	%rd66, %rd1, %rd60;
	ld.global.u8 	%r176, [%rd66];
	add.s64 	%rd67, %rd6, %rd62;
	st.local.u32 	[%rd67], %r176;
	add.s32 	%r231, %r231, 1;
$L__BB2_11:
	cvt.u32.u64 	%r177, %rd9;
	setp.lt.s32 	%p27, %r177, 1;
	add.s32 	%r178, %r24, 1;
	add.s32 	%r28, %r25, %r5;
	cvt.s64.s32 	%rd69, %r178;
	setp.le.u64 	%p29, %rd23, %rd69;
	setp.gt.u32 	%p30, %r24, 2147483646;
	or.pred  	%p31, %p27, %p30;
	or.pred  	%p32, %p29, %p31;
	or.pred  	%p33, %p2, %p32;
	@%p33 bra 	$L__BB2_13;
	cvt.s64.s32 	%rd70, %r28;
	add.s64 	%rd71, %rd3, %rd70;
	ld.global.u8 	%r179, [%rd71];
	mul.wide.s32 	%rd72, %r231, 4;
	add.s64 	%rd73, %rd4, %rd72;
	st.local.u32 	[%rd73], %r179;
	add.s64 	%rd74, %rd2, %rd70;
	ld.global.u8 	%r180, [%rd74];
	add.s64 	%rd75, %rd5, %rd72;
	st.local.u32 	[%rd75], %r180;
	add.s64 	%rd76, %rd1, %rd70;
	ld.global.u8 	%r181, [%rd76];
	add.s64 	%rd77, %rd6, %rd72;
	st.local.u32 	[%rd77], %r181;
	add.s32 	%r231, %r231, 1;
$L__BB2_13:
	cvt.u32.u64 	%r182, %rd9;
	add.s32 	%r183, %r24, 2;
	add.s32 	%r31, %r28, %r5;
	cvt.s64.s32 	%rd79, %r183;
	setp.le.u64 	%p35, %rd23, %rd79;
	min.s32 	%r184, %r182, %r183;
	setp.lt.s32 	%p36, %r184, 1;
	or.pred  	%p37, %p35, %p2;
	or.pred  	%p38, %p37, %p36;
	@%p38 bra 	$L__BB2_15;
	cvt.s64.s32 	%rd80, %r31;
	add.s64 	%rd81, %rd3, %rd80;
	ld.global.u8 	%r185, [%rd81];
	mul.wide.s32 	%rd82, %r231, 4;
	add.s64 	%rd83, %rd4, %rd82;
	st.local.u32 	[%rd83], %r185;
	add.s64 	%rd84, %rd2, %rd80;
	ld.global.u8 	%r186, [%rd84];
	add.s64 	%rd85, %rd5, %rd82;
	st.local.u32 	[%rd85], %r186;
	add.s64 	%rd86, %rd1, %rd80;
	ld.global.u8 	%r187, [%rd86];
	add.s64 	%rd87, %rd6, %rd82;
	st.local.u32 	[%rd87], %r187;
	add.s32 	%r231, %r231, 1;
$L__BB2_15:
	cvt.u32.u64 	%r188, %rd9;
	add.s32 	%r189, %r24, 3;
	cvt.s64.s32 	%rd89, %r189;
	setp.le.u64 	%p40, %rd23, %rd89;
	min.s32 	%r190, %r188, %r189;
	setp.lt.s32 	%p41, %r190, 1;
	or.pred  	%p42, %p40, %p2;
	or.pred  	%p43, %p42, %p41;
	@%p43 bra 	$L__BB2_17;
	add.s32 	%r191, %r31, %r5;
	cvt.s64.s32 	%rd90, %r191;
	add.s64 	%rd91, %rd3, %rd90;
	ld.global.u8 	%r192, [%rd91];
	mul.wide.s32 	%rd92, %r231, 4;
	add.s64 	%rd93, %rd4, %rd92;
	st.local.u32 	[%rd93], %r192;
	add.s64 	%rd94, %rd2, %rd90;
	ld.global.u8 	%r193, [%rd94];
	add.s64 	%rd95, %rd5, %rd92;
	st.local.u32 	[%rd95], %r193;
	add.s64 	%rd96, %rd1, %rd90;
	ld.global.u8 	%r194, [%rd96];
	add.s64 	%rd97, %rd6, %rd92;
	st.local.u32 	[%rd97], %r194;
	add.s32 	%r231, %r231, 1;
$L__BB2_17:
	add.s32 	%r36, %r229, 4;
	add.s32 	%r195, %r229, 3;
	setp.ne.s32 	%p44, %r195, %r3;
	mov.u32 	%r229, %r36;
	@%p44 bra 	$L__BB2_9;
$L__BB2_18:
	add.s32 	%r38, %r223, 1;
	setp.eq.s32 	%p45, %r223, %r3;
	mov.u32 	%r223, %r38;
	@%p45 bra 	$L__BB2_19;
	bra.uni 	$L__BB2_1;
$L__BB2_19:
	setp.lt.s32 	%p46, %r231, 1;
	@%p46 bra 	$L__BB2_92;
	add.s32 	%r10, %r231, -2;
	mov.b32 	%r236, 0;
$L__BB2_21:
	mov.u32 	%r39, %r236;
	add.s32 	%r236, %r39, 1;
	setp.ge.s32 	%p47, %r236, %r231;
	@%p47 bra 	$L__BB2_43;
	mul.wide.u32 	%rd98, %r39, 4;
	add.s64 	%rd10, %rd4, %rd98;
	not.b32 	%r197, %r39;
	add.s32 	%r198, %r231, %r197;
	and.b32  	%r41, %r198, 3;
	setp.eq.s32 	%p48, %r41, 0;
	mov.u32 	%r239, %r236;
	@%p48 bra 	$L__BB2_32;
	ld.local.u32 	%r42, [%rd10+4];
	ld.local.u32 	%r238, [%rd10];
	setp.ge.s32 	%p49, %r42, %r238;
	@%p49 bra 	$L__BB2_25;
	st.local.u32 	[%rd10+4], %r238;
	and.b32  	%r238, %r42, 255;
	st.local.u32 	[%rd10], %r238;
$L__BB2_25:
	add.s32 	%r239, %r39, 2;
	setp.eq.s32 	%p50, %r41, 1;
	@%p50 bra 	$L__BB2_32;
	ld.local.u32 	%r47, [%rd10+8];
	setp.ge.s32 	%p51, %r47, %r238;
	@%p51 bra 	$L__BB2_28;
	st.local.u32 	[%rd10+8], %r238;
	and.b32  	%r238, %r47, 255;
	st.local.u32 	[%rd10], %r238;
$L__BB2_28:
	add.s32 	%r239, %r39, 3;
	setp.eq.s32 	%p52, %r41, 2;
	@%p52 bra 	$L__BB2_32;
	ld.local.u32 	%r51, [%rd10+12];
	setp.ge.s32 	%p53, %r51, %r238;
	@%p53 bra 	$L__BB2_31;
	st.local.u32 	[%rd10+12], %r238;
	and.b32  	%r199, %r51, 255;
	st.local.u32 	[%rd10], %r199;
$L__BB2_31:
	add.s32 	%r239, %r39, 4;
$L__BB2_32:
	sub.s32 	%r200, %r10, %r39;
	setp.lt.u32 	%p54, %r200, 3;
	@%p54 bra 	$L__BB2_43;
	ld.local.u32 	%r242, [%rd10];
$L__BB2_34:
	mul.wide.u32 	%rd99, %r239, 4;
	add.s64 	%rd11, %rd4, %rd99;
	ld.local.u32 	%r57, [%rd11];
	setp.ge.s32 	%p55, %r57, %r242;
	@%p55 bra 	$L__BB2_36;
	st.local.u32 	[%rd11], %r242;
	and.b32  	%r242, %r57, 255;
	st.local.u32 	[%rd10], %r242;
$L__BB2_36:
	ld.local.u32 	%r60, [%rd11+4];
	setp.ge.s32 	%p56, %r60, %r242;
	@%p56 bra 	$L__BB2_38;
	st.local.u32 	[%rd11+4], %r242;
	and.b32  	%r242, %r60, 255;
	st.local.u32 	[%rd10], %r242;
$L__BB2_38:
	ld.local.u32 	%r63, [%rd11+8];
	setp.ge.s32 	%p57, %r63, %r242;
	@%p57 bra 	$L__BB2_40;
	st.local.u32 	[%rd11+8], %r242;
	and.b32  	%r242, %r63, 255;
	st.local.u32 	[%rd10], %r242;
$L__BB2_40:
	ld.local.u32 	%r66, [%rd11+12];
	setp.ge.s32 	%p58, %r66, %r242;
	@%p58 bra 	$L__BB2_42;
	st.local.u32 	[%rd11+12], %r242;
	and.b32  	%r242, %r66, 255;
	st.local.u32 	[%rd10], %r242;
$L__BB2_42:
	add.s32 	%r239, %r239, 4;
	setp.ne.s32 	%p59, %r239, %r231;
	@%p59 bra 	$L__BB2_34;
$L__BB2_43:
	setp.eq.s32 	%p60, %r236, %r231;
	@%p60 bra 	$L__BB2_44;
	bra.uni 	$L__BB2_21;
$L__BB2_44:
	mov.b32 	%r246, 0;
$L__BB2_45:
	mov.u32 	%r70, %r246;
	add.s32 	%r246, %r70, 1;
	setp.ge.s32 	%p61, %r246, %r231;
	@%p61 bra 	$L__BB2_67;
	mul.wide.u32 	%rd100, %r70, 4;
	add.s64 	%rd12, %rd5, %rd100;
	not.b32 	%r202, %r70;
	add.s32 	%r203, %r231, %r202;
	and.b32  	%r72, %r203, 3;
	setp.eq.s32 	%p62, %r72, 0;
	mov.u32 	%r249, %r246;
	@%p62 bra 	$L__BB2_56;
	ld.local.u32 	%r73, [%rd12+4];
	ld.local.u32 	%r248, [%rd12];
	setp.ge.s32 	%p63, %r73, %r248;
	@%p63 bra 	$L__BB2_49;
	st.local.u32 	[%rd12+4], %r248;
	and.b32  	%r248, %r73, 255;
	st.local.u32 	[%rd12], %r248;
$L__BB2_49:
	add.s32 	%r249, %r70, 2;
	setp.eq.s32 	%p64, %r72, 1;
	@%p64 bra 	$L__BB2_56;
	ld.local.u32 	%r78, [%rd12+8];
	setp.ge.s32 	%p65, %r78, %r248;
	@%p65 bra 	$L__BB2_52;
	st.local.u32 	[%rd12+8], %r248;
	and.b32  	%r248, %r78, 255;
	st.local.u32 	[%rd12], %r248;
$L__BB2_52:
	add.s32 	%r249, %r70, 3;
	setp.eq.s32 	%p66, %r72, 2;
	@%p66 bra 	$L__BB2_56;
	ld.local.u32 	%r82, [%rd12+12];
	setp.ge.s32 	%p67, %r82, %r248;
	@%p67 bra 	$L__BB2_55;
	st.local.u32 	[%rd12+12], %r248;
	and.b32  	%r204, %r82, 255;
	st.local.u32 	[%rd12], %r204;
$L__BB2_55:
	add.s32 	%r249, %r70, 4;
$L__BB2_56:
	sub.s32 	%r205, %r10, %r70;
	setp.lt.u32 	%p68, %r205, 3;
	@%p68 bra 	$L__BB2_67;
	ld.local.u32 	%r252, [%rd12];
$L__BB2_58:
	mul.wide.u32 	%rd101, %r249, 4;
	add.s64 	%rd14, %rd5, %rd101;
	ld.local.u32 	%r89, [%rd14];
	setp.ge.s32 	%p69, %r89, %r252;
	@%p69 bra 	$L__BB2_60;
	st.local.u32 	[%rd14], %r252;
	and.b32  	%r252, %r89, 255;
	st.local.u32 	[%rd12], %r252;
$L__BB2_60:
	ld.local.u32 	%r92, [%rd14+4];
	setp.ge.s32 	%p70, %r92, %r252;
	@%p70 bra 	$L__BB2_62;
	st.local.u32 	[%rd14+4], %r252;
	and.b32  	%r252, %r92, 255;
	st.local.u32 	[%rd12], %r252;
$L__BB2_62:
	ld.local.u32 	%r95, [%rd14+8];
	setp.ge.s32 	%p71, %r95, %r252;
	@%p71 bra 	$L__BB2_64;
	st.local.u32 	[%rd14+8], %r252;
	and.b32  	%r252, %r95, 255;
	st.local.u32 	[%rd12], %r252;
$L__BB2_64:
	ld.local.u32 	%r98, [%rd14+12];
	setp.ge.s32 	%p72, %r98, %r252;
	@%p72 bra 	$L__BB2_66;
	st.local.u32 	[%rd14+12], %r252;
	and.b32  	%r252, %r98, 255;
	st.local.u32 	[%rd12], %r252;
$L__BB2_66:
	add.s32 	%r249, %r249, 4;
	setp.ne.s32 	%p73, %r249, %r231;
	@%p73 bra 	$L__BB2_58;
$L__BB2_67:
	setp.eq.s32 	%p74, %r246, %r231;
	@%p74 bra 	$L__BB2_68;
	bra.uni 	$L__BB2_45;
$L__BB2_68:
	neg.s32 	%r86, %r231;
	add.s64 	%rd13, %rd6, 8;
	mov.b32 	%r256, 0;
$L__BB2_69:
	mov.u32 	%r102, %r256;
	add.s32 	%r256, %r102, 1;
	setp.ge.s32 	%p75, %r256, %r231;
	@%p75 bra 	$L__BB2_91;
	mul.wide.u32 	%rd102, %r102, 4;
	add.s64 	%rd15, %rd6, %rd102;
	not.b32 	%r207, %r102;
	add.s32 	%r208, %r231, %r207;
	and.b32  	%r104, %r208, 3;
	setp.eq.s32 	%p76, %r104, 0;
	mov.u32 	%r259, %r256;
	@%p76 bra 	$L__BB2_80;
	ld.local.u32 	%r105, [%rd15+4];
	ld.local.u32 	%r258, [%rd15];
	setp.ge.s32 	%p77, %r105, %r258;
	@%p77 bra 	$L__BB2_73;
	st.local.u32 	[%rd15+4], %r258;
	and.b32  	%r258, %r105, 255;
	st.local.u32 	[%rd15], %r258;
$L__BB2_73:
	add.s32 	%r259, %r102, 2;
	setp.eq.s32 	%p78, %r104, 1;
	@%p78 bra 	$L__BB2_80;
	ld.local.u32 	%r110, [%rd15+8];
	setp.ge.s32 	%p79, %r110, %r258;
	@%p79 bra 	$L__BB2_76;
	st.local.u32 	[%rd15+8], %r258;
	and.b32  	%r258, %r110, 255;
	st.local.u32 	[%rd15], %r258;
$L__BB2_76:
	add.s32 	%r259, %r102, 3;
	setp.eq.s32 	%p80, %r104, 2;
	@%p80 bra 	$L__BB2_80;
	ld.local.u32 	%r114, [%rd15+12];
	setp.ge.s32 	%p81, %r114, %r258;
	@%p81 bra 	$L__BB2_79;
	st.local.u32 	[%rd15+12], %r258;
	and.b32  	%r209, %r114, 255;
	st.local.u32 	[%rd15], %r209;
$L__BB2_79:
	add.s32 	%r259, %r102, 4;
$L__BB2_80:
	sub.s32 	%r210, %r10, %r102;
	setp.lt.u32 	%p82, %r210, 3;
	@%p82 bra 	$L__BB2_91;
	ld.local.u32 	%r262, [%rd15];
	add.s32 	%r260, %r86, %r259;
	mul.wide.u32 	%rd103, %r259, 4;
	add.s64 	%rd119, %rd13, %rd103;
$L__BB2_82:
	ld.local.u32 	%r121, [%rd119+-8];
	setp.ge.s32 	%p83, %r121, %r262;
	@%p83 bra 	$L__BB2_84;
	st.local.u32 	[%rd119+-8], %r262;
	and.b32  	%r262, %r121, 255;
	st.local.u32 	[%rd15], %r262;
$L__BB2_84:
	ld.local.u32 	%r124, [%rd119+-4];
	setp.ge.s32 	%p84, %r124, %r262;
	@%p84 bra 	$L__BB2_86;
	st.local.u32 	[%rd119+-4], %r262;
	and.b32  	%r262, %r124, 255;
	st.local.u32 	[%rd15], %r262;
$L__BB2_86:
	ld.local.u32 	%r127, [%rd119];
	setp.ge.s32 	%p85, %r127, %r262;
	@%p85 bra 	$L__BB2_88;
	st.local.u32 	[%rd119], %r262;
	and.b32  	%r262, %r127, 255;
	st.local.u32 	[%rd15], %r262;
$L__BB2_88:
	ld.local.u32 	%r130, [%rd119+4];
	setp.ge.s32 	%p86, %r130, %r262;
	@%p86 bra 	$L__BB2_90;
	st.local.u32 	[%rd119+4], %r262;
	and.b32  	%r262, %r130, 255;
	st.local.u32 	[%rd15], %r262;
$L__BB2_90:
	add.s32 	%r260, %r260, 4;
	add.s64 	%rd119, %rd119, 16;
	setp.ne.s32 	%p87, %r260, 0;
	@%p87 bra 	$L__BB2_82;
$L__BB2_91:
	setp.ne.s32 	%p88, %r256, %r231;
	@%p88 bra 	$L__BB2_69;
$L__BB2_92:
	and.b32  	%r211, %r231, -2147483647;
	setp.ne.s32 	%p89, %r211, 1;
	@%p89 bra 	$L__BB2_94;
	shr.u32 	%r221, %r231, 1;
	mul.wide.u32 	%rd108, %r221, 4;
	add.s64 	%rd109, %rd4, %rd108;
	ld.local.u32 	%r266, [%rd109];
	add.s64 	%rd110, %rd5, %rd108;
	ld.local.u32 	%r267, [%rd110];
	add.s64 	%rd111, %rd6, %rd108;
	ld.local.u32 	%r268, [%rd111];
	bra.uni 	$L__BB2_95;
$L__BB2_94:
	shr.u32 	%r212, %r231, 31;
	add.s32 	%r213, %r231, %r212;
	shr.s32 	%r214, %r213, 1;
	mul.wide.s32 	%rd104, %r214, 4;
	add.s64 	%rd105, %rd4, %rd104;
	ld.local.u32 	%r215, [%rd105];
	ld.local.u32 	%r216, [%rd105+-4];
	add.s32 	%r266, %r216, %r215;
	add.s64 	%rd106, %rd5, %rd104;
	ld.local.u32 	%r217, [%rd106];
	ld.local.u32 	%r218, [%rd106+-4];
	add.s32 	%r267, %r218, %r217;
	add.s64 	%rd107, %rd6, %rd104;
	ld.local.u32 	%r219, [%rd107];
	ld.local.u32 	%r220, [%rd107+-4];
	add.s32 	%r268, %r220, %r219;
$L__BB2_95:
	cvta.to.global.u64 	%rd112, %rd19;
	cvta.to.global.u64 	%rd113, %rd20;
	cvta.to.global.u64 	%rd114, %rd21;
	mad.lo.s32 	%r222, %r2, %r5, %r1;
	cvt.s64.s32 	%rd115, %r222;
	add.s64 	%rd116, %rd112, %rd115;
	st.global.u8 	[%rd116], %r266;
	add.s64 	%rd117, %rd113, %rd115;
	st.global.u8 	[%rd117], %r267;
	add.s64 	%rd118, %rd114, %rd115;
	st.global.u8 	[%rd118], %r268;
	ret;

}
	// .globl	_Z20Operador_ConvolucionPhS_S_mS_S_S_mmPfj
.visible .entry _Z20Operador_ConvolucionPhS_S_mS_S_S_mmPfj(
	.param .u64 .ptr .align 1 _Z20Operador_ConvolucionPhS_S_mS_S_S_mmPfj_param_0,
	.param .u64 .ptr .align 1 _Z20Operador_ConvolucionPhS_S_mS_S_S_mmPfj_param_1,
	.param .u64 .ptr .align 1 _Z20Operador_ConvolucionPhS_S_mS_S_S_mmPfj_param_2,
	.param .u64 _Z20Operador_ConvolucionPhS_S_mS_S_S_mmPfj_param_3,
	.param .u64 .ptr .align 1 _Z20Operador_ConvolucionPhS_S_mS_S_S_mmPfj_param_4,
	.param .u64 .ptr .align 1 _Z20Operador_ConvolucionPhS_S_mS_S_S_mmPfj_param_5,
	.param .u64 .ptr .align 1 _Z20Operador_ConvolucionPhS_S_mS_S_S_mmPfj_param_6,
	.param .u64 _Z20Operador_ConvolucionPhS_S_mS_S_S_mmPfj_param_7,
	.param .u64 _Z20Operador_ConvolucionPhS_S_mS_S_S_mmPfj_param_8,
	.param .u64 .ptr .align 1 _Z20Operador_ConvolucionPhS_S_mS_S_S_mmPfj_param_9,
	.param .u32 _Z20Operador_ConvolucionPhS_S_mS_S_S_mmPfj_param_10
)
{
	.reg .pred 	%p<46>;
	.reg .b16 	%rs<131>;
	.reg .b32 	%r<112>;
	.reg .b32 	%f<71>;
	.reg .b64 	%rd<72>;

	ld.param.u64 	%rd15, [_Z20Operador_ConvolucionPhS_S_mS_S_S_mmPfj_param_0];
	ld.param.u64 	%rd16, [_Z20Operador_ConvolucionPhS_S_mS_S_S_mmPfj_param_1];
	ld.param.u64 	%rd17, [_Z20Operador_ConvolucionPhS_S_mS_S_S_mmPfj_param_2];
	ld.param.u32 	%r5, [_Z20Operador_ConvolucionPhS_S_mS_S_S_mmPfj_param_3];
	ld.param.u64 	%rd13, [_Z20Operador_ConvolucionPhS_S_mS_S_S_mmPfj_param_7];
	ld.param.u64 	%rd14, [_Z20Operador_ConvolucionPhS_S_mS_S_S_mmPfj_param_8];
	ld.param.u64 	%rd18, [_Z20Operador_ConvolucionPhS_S_mS_S_S_mmPfj_param_9];
	ld.param.u32 	%r43, [_Z20Operador_ConvolucionPhS_S_mS_S_S_mmPfj_param_10];
	cvta.to.global.u64 	%rd1, %rd17;
	cvta.to.global.u64 	%rd2, %rd16;
	cvta.to.global.u64 	%rd3, %rd18;
	cvta.to.global.u64 	%rd4, %rd15;
	mov.u32 	%r44, %tid.x;
	mov.u32 	%r45, %ctaid.x;
	mov.u32 	%r46, %ntid.x;
	mad.lo.s32 	%r1, %r45, %r46, %r44;
	mov.u32 	%r47, %tid.y;
	mov.u32 	%r48, %ctaid.y;
	mov.u32 	%r49, %ntid.y;
	mad.lo.s32 	%r2, %r48, %r49, %r47;
	shr.u32 	%r3, %r43, 1;
	neg.s32 	%r4, %r3;
	and.b32  	%r6, %r43, -2;
	or.b32  	%r7, %r6, 1;
	sub.s32 	%r50, %r2, %r3;
	cvt.s64.s32 	%rd5, %r50;
	sub.s32 	%r8, 1, %r3;
	shl.b32 	%r9, %r5, 2;
	add.s64 	%rd6, %rd3, 8;
	mov.b16 	%rs118, 0;
	mov.b32 	%r102, 0;
	mov.u32 	%r101, %r4;
	mov.u16 	%rs117, %rs118;
	mov.u16 	%rs116, %rs118;
$L__BB3_1:
	cvt.u32.u64 	%r51, %rd5;
	setp.le.u64 	%p1, %rd14, %rd5;
	add.s32 	%r52, %r101, %r1;
	cvt.s64.s32 	%rd7, %r52;
	setp.le.u64 	%p2, %rd13, %rd7;
	sub.s32 	%r53, %r2, %r3;
	mad.lo.s32 	%r12, %r53, %r5, %r52;
	min.s32 	%r54, %r52, %r51;
	setp.lt.s32 	%p3, %r54, 1;
	or.pred  	%p4, %p1, %p3;
	mul.wide.s32 	%rd20, %r102, 4;
	add.s64 	%rd8, %rd3, %rd20;
	or.pred  	%p5, %p2, %p4;
	@%p5 bra 	$L__BB3_3;
	cvt.s64.s32 	%rd21, %r12;
	add.s64 	%rd22, %rd4, %rd21;
	ld.global.u8 	%rs56, [%rd22];
	cvt.rn.f32.u16 	%f1, %rs56;
	ld.global.f32 	%f2, [%rd8];
	and.b16  	%rs57, %rs116, 255;
	cvt.rn.f32.u16 	%f3, %rs57;
	fma.rn.f32 	%f4, %f2, %f1, %f3;
	cvt.rzi.u32.f32 	%r55, %f4;
	cvt.u16.u32 	%rs116, %r55;
	add.s64 	%rd23, %rd2, %rd21;
	ld.global.u8 	%rs58, [%rd23];
	cvt.rn.f32.u16 	%f5, %rs58;
	and.b16  	%rs59, %rs117, 255;
	cvt.rn.f32.u16 	%f6, %rs59;
	fma.rn.f32 	%f7, %f2, %f5, %f6;
	cvt.rzi.u32.f32 	%r56, %f7;
	cvt.u16.u32 	%rs117, %r56;
	add.s64 	%rd24, %rd1, %rd21;
	ld.global.u8 	%rs60, [%rd24];
	cvt.rn.f32.u16 	%f8, %rs60;
	and.b16  	%rs61, %rs118, 255;
	cvt.rn.f32.u16 	%f9, %rs61;
	fma.rn.f32 	%f10, %f2, %f8, %f9;
	cvt.rzi.u32.f32 	%r57, %f10;
	cvt.u16.u32 	%rs118, %r57;
$L__BB3_3:
	and.b32  	%r58, %r7, 3;
	setp.eq.s32 	%p6, %r58, 1;
	add.s32 	%r111, %r102, 1;
	mov.u32 	%r103, %r8;
	@%p6 bra 	$L__BB3_9;
	cvt.u32.u64 	%r59, %rd7;
	add.s32 	%r60, %r8, %r2;
	cvt.s64.s32 	%rd26, %r60;
	setp.le.u64 	%p8, %rd14, %rd26;
	add.s32 	%r14, %r12, %r5;
	min.s32 	%r61, %r59, %r60;
	setp.lt.s32 	%p9, %r61, 1;
	or.pred  	%p10, %p8, %p9;
	or.pred  	%p11, %p2, %p10;
	@%p11 bra 	$L__BB3_6;
	cvt.s64.s32 	%rd27, %r14;
	add.s64 	%rd28, %rd4, %rd27;
	ld.global.u8 	%rs62, [%rd28];
	cvt.rn.f32.u16 	%f11, %rs62;
	ld.global.f32 	%f12, [%rd8+4];
	and.b16  	%rs63, %rs116, 255;
	cvt.rn.f32.u16 	%f13, %rs63;
	fma.rn.f32 	%f14, %f12, %f11, %f13;
	cvt.rzi.u32.f32 	%r62, %f14;
	cvt.u16.u32 	%rs116, %r62;
	add.s64 	%rd29, %rd2, %rd27;
	ld.global.u8 	%rs64, [%rd29];
	cvt.rn.f32.u16 	%f15, %rs64;
	and.b16  	%rs65, %rs117, 255;
	cvt.rn.f32.u16 	%f16, %rs65;
	fma.rn.f32 	%f17, %f12, %f15, %f16;
	cvt.rzi.u32.f32 	%r63, %f17;
	cvt.u16.u32 	%rs117, %r63;
	add.s64 	%rd30, %rd1, %rd27;
	ld.global.u8 	%rs66, [%rd30];
	cvt.rn.f32.u16 	%f18, %rs66;
	and.b16  	%rs67, %rs118, 255;
	cvt.rn.f32.u16 	%f19, %rs67;
	fma.rn.f32 	%f20, %f12, %f18, %f19;
	cvt.rzi.u32.f32 	%r64, %f20;
	cvt.u16.u32 	%rs118, %r64;
$L__BB3_6:
	cvt.u32.u64 	%r65, %rd7;
	cvt.u32.u64 	%r66, %rd5;
	setp.gt.s32 	%p12, %r65, 0;
	setp.gt.s32 	%p14, %r66, -2;
	sub.s32 	%r67, %r2, %r3;
	add.s32 	%r68, %r67, 2;
	cvt.s64.s32 	%rd32, %r68;
	setp.gt.u64 	%p15, %rd14, %rd32;
	and.pred  	%p16, %p12, %p14;
	and.pred  	%p17, %p15, %p16;
	not.pred 	%p19, %p17;
	or.pred  	%p20, %p2, %p19;
	@%p20 bra 	$L__BB3_8;
	add.s32 	%r69, %r14, %r5;
	cvt.s64.s32 	%rd33, %r69;
	add.s64 	%rd34, %rd4, %rd33;
	ld.global.u8 	%rs68, [%rd34];
	cvt.rn.f32.u16 	%f21, %rs68;
	ld.global.f32 	%f22, [%rd8+8];
	and.b16  	%rs69, %rs116, 255;
	cvt.rn.f32.u16 	%f23, %rs69;
	fma.rn.f32 	%f24, %f22, %f21, %f23;
	cvt.rzi.u32.f32 	%r70, %f24;
	cvt.u16.u32 	%rs116, %r70;
	add.s64 	%rd35, %rd2, %rd33;
	ld.global.u8 	%rs70, [%rd35];
	cvt.rn.f32.u16 	%f25, %rs70;
	and.b16  	%rs71, %rs117, 255;
	cvt.rn.f32.u16 	%f26, %rs71;
	fma.rn.f32 	%f27, %f22, %f25, %f26;
	cvt.rzi.u32.f32 	%r71, %f27;
	cvt.u16.u32 	%rs117, %r71;
	add.s64 	%rd36, %rd1, %rd33;
	ld.global.u8 	%rs72, [%rd36];
	cvt.rn.f32.u16 	%f28, %rs72;
	and.b16  	%rs73, %rs118, 255;
	cvt.rn.f32.u16 	%f29, %rs73;
	fma.rn.f32 	%f30, %f22, %f28, %f29;
	cvt.rzi.u32.f32 	%r72, %f30;
	cvt.u16.u32 	%rs118, %r72;
$L__BB3_8:
	sub.s32 	%r103, 3, %r3;
	add.s32 	%r111, %r102, 3;
$L__BB3_9:
	setp.lt.u32 	%p21, %r6, 3;
	@%p21 bra 	$L__BB3_20;
	cvt.u32.u64 	%r73, %rd7;
	add.s32 	%r110, %r4, %r103;
	add.s32 	%r74, %r2, %r103;
	add.s32 	%r109, %r74, 1;
	mul.lo.s32 	%r75, %r5, %r74;
	add.s32 	%r76, %r75, %r5;
	add.s32 	%r108, %r73, %r76;
	add.s32 	%r77, %r74, 2;
	mad.lo.s32 	%r107, %r5, %r77, %r73;
	add.s32 	%r78, %r74, 3;
	mad.lo.s32 	%r106, %r5, %r78, %r73;
	add.s32 	%r105, %r73, %r75;
$L__BB3_11:
	cvt.u32.u64 	%r79, %rd7;
	mul.wide.s32 	%rd38, %r111, 4;
	add.s64 	%rd9, %rd6, %rd38;
	add.s32 	%r32, %r109, -1;
	cvt.s64.s32 	%rd39, %r32;
	setp.le.u64 	%p23, %rd14, %rd39;
	min.s32 	%r80, %r79, %r32;
	setp.lt.s32 	%p24, %r80, 1;
	or.pred  	%p25, %p23, %p2;
	or.pred  	%p26, %p25, %p24;
	@%p26 bra 	$L__BB3_13;
	cvt.s64.s32 	%rd40, %r105;
	add.s64 	%rd41, %rd4, %rd40;
	ld.global.u8 	%rs74, [%rd41];
	cvt.rn.f32.u16 	%f31, %rs74;
	ld.global.f32 	%f32, [%rd9+-8];
	and.b16  	%rs75, %rs116, 255;
	cvt.rn.f32.u16 	%f33, %rs75;
	fma.rn.f32 	%f34, %f32, %f31, %f33;
	cvt.rzi.u32.f32 	%r81, %f34;
	cvt.u16.u32 	%rs116, %r81;
	add.s64 	%rd42, %rd2, %rd40;
	ld.global.u8 	%rs76, [%rd42];
	cvt.rn.f32.u16 	%f35, %rs76;
	and.b16  	%rs77, %rs117, 255;
	cvt.rn.f32.u16 	%f36, %rs77;
	fma.rn.f32 	%f37, %f32, %f35, %f36;
	cvt.rzi.u32.f32 	%r82, %f37;
	cvt.u16.u32 	%rs117, %r82;
	add.s64 	%rd43, %rd1, %rd40;
	ld.global.u8 	%rs78, [%rd43];
	cvt.rn.f32.u16 	%f38, %rs78;
	and.b16  	%rs79, %rs118, 255;
	cvt.rn.f32.u16 	%f39, %rs79;
	fma.rn.f32 	%f40, %f32, %f38, %f39;
	cvt.rzi.u32.f32 	%r83, %f40;
	cvt.u16.u32 	%rs118, %r83;
$L__BB3_13:
	cvt.u32.u64 	%r84, %rd7;
	setp.lt.s32 	%p27, %r84, 1;
	cvt.s64.s32 	%rd45, %r109;
	setp.le.u64 	%p29, %rd14, %rd45;
	setp.gt.u32 	%p30, %r32, 2147483646;
	or.pred  	%p31, %p27, %p30;
	or.pred  	%p32, %p29, %p31;
	or.pred  	%p33, %p2, %p32;
	@%p33 bra 	$L__BB3_15;
	cvt.s64.s32 	%rd46, %r108;
	add.s64 	%rd47, %rd4, %rd46;
	ld.global.u8 	%rs80, [%rd47];
	cvt.rn.f32.u16 	%f41, %rs80;
	ld.global.f32 	%f42, [%rd9+-4];
	and.b16  	%rs81, %rs116, 255;
	cvt.rn.f32.u16 	%f43, %rs81;
	fma.rn.f32 	%f44, %f42, %f41, %f43;
	cvt.rzi.u32.f32 	%r85, %f44;
	cvt.u16.u32 	%rs116, %r85;
	add.s64 	%rd48, %rd2, %rd46;
	ld.global.u8 	%rs82, [%rd48];
	cvt.rn.f32.u16 	%f45, %rs82;
	and.b16  	%rs83, %rs117, 255;
	cvt.rn.f32.u16 	%f46, %rs83;
	fma.rn.f32 	%f47, %f42, %f45, %f46;
	cvt.rzi.u32.f32 	%r86, %f47;
	cvt.u16.u32 	%rs117, %r86;
	add.s64 	%rd49, %rd1, %rd46;
	ld.global.u8 	%rs84, [%rd49];
	cvt.rn.f32.u16 	%f48, %rs84;
	and.b16  	%rs85, %rs118, 255;
	cvt.rn.f32.u16 	%f49, %rs85;
	fma.rn.f32 	%f50, %f42, %f48, %f49;
	cvt.rzi.u32.f32 	%r87, %f50;
	cvt.u16.u32 	%rs118, %r87;
$L__BB3_15:
	cvt.u32.u64 	%r88, %rd7;
	add.s32 	%r89, %r109, 1;
	cvt.s64.s32 	%rd51, %r89;
	setp.le.u64 	%p35, %rd14, %rd51;
	min.s32 	%r90, %r88, %r89;
	setp.lt.s32 	%p36, %r90, 1;
	or.pred  	%p37, %p35, %p2;
	or.pred  	%p38, %p37, %p36;
	@%p38 bra 	$L__BB3_17;
	cvt.s64.s32 	%rd52, %r107;
	add.s64 	%rd53, %rd4, %rd52;
	ld.global.u8 	%rs86, [%rd53];
	cvt.rn.f32.u16 	%f51, %rs86;
	ld.global.f32 	%f52, [%rd9];
	and.b16  	%rs87, %rs116, 255;
	cvt.rn.f32.u16 	%f53, %rs87;
	fma.rn.f32 	%f54, %f52, %f51, %f53;
	cvt.rzi.u32.f32 	%r91, %f54;
	cvt.u16.u32 	%rs116, %r91;
	add.s64 	%rd54, %rd2, %rd52;
	ld.global.u8 	%rs88, [%rd54];
	cvt.rn.f32.u16 	%f55, %rs88;
	and.b16  	%rs89, %rs117, 255;
	cvt.rn.f32.u16 	%f56, %rs89;
	fma.rn.f32 	%f57, %f52, %f55, %f56;
	cvt.rzi.u32.f32 	%r92, %f57;
	cvt.u16.u32 	%rs117, %r92;
	add.s64 	%rd55, %rd1, %rd52;
	ld.global.u8 	%rs90, [%rd55];
	cvt.rn.f32.u16 	%f58, %rs90;
	and.b16  	%rs91, %rs118, 255;
	cvt.rn.f32.u16 	%f59, %rs91;
	fma.rn.f32 	%f60, %f52, %f58, %f59;
	cvt.rzi.u32.f32 	%r93, %f60;
	cvt.u16.u32 	%rs118, %r93;
$L__BB3_17:
	add.s32 	%r94, %r109, 2;
	cvt.u32.u64 	%r95, %rd7;
	cvt.s64.s32 	%rd57, %r94;
	setp.le.u64 	%p40, %rd14, %rd57;
	min.s32 	%r96, %r95, %r94;
	setp.lt.s32 	%p41, %r96, 1;
	or.pred  	%p42, %p40, %p2;
	or.pred  	%p43, %p42, %p41;
	@%p43 bra 	$L__BB3_19;
	cvt.s64.s32 	%rd58, %r106;
	add.s64 	%rd59, %rd4, %rd58;
	ld.global.u8 	%rs92, [%rd59];
	cvt.rn.f32.u16 	%f61, %rs92;
	ld.global.f32 	%f62, [%rd9+4];
	and.b16  	%rs93, %rs116, 255;
	cvt.rn.f32.u16 	%f63, %rs93;
	fma.rn.f32 	%f64, %f62, %f61, %f63;
	cvt.rzi.u32.f32 	%r97, %f64;
	cvt.u16.u32 	%rs116, %r97;
	add.s64 	%rd60, %rd2, %rd58;
	ld.global.u8 	%rs94, [%rd60];
	cvt.rn.f32.u16 	%f65, %rs94;
	and.b16  	%rs95, %rs117, 255;
	cvt.rn.f32.u16 	%f66, %rs95;
	fma.rn.f32 	%f67, %f62, %f65, %f66;
	cvt.rzi.u32.f32 	%r98, %f67;
	cvt.u16.u32 	%rs117, %r98;
	add.s64 	%rd61, %rd1, %rd58;
	ld.global.u8 	%rs96, [%rd61];
	cvt.rn.f32.u16 	%f68, %rs96;
	and.b16  	%rs97, %rs118, 255;
	cvt.rn.f32.u16 	%f69, %rs97;
	fma.rn.f32 	%f70, %f62, %f68, %f69;
	cvt.rzi.u32.f32 	%r99, %f70;
	cvt.u16.u32 	%rs118, %r99;
$L__BB3_19:
	add.s32 	%r111, %r111, 4;
	add.s32 	%r110, %r110, 4;
	add.s32 	%r109, %r109, 4;
	add.s32 	%r108, %r108, %r9;
	add.s32 	%r107, %r107, %r9;
	add.s32 	%r106, %r106, %r9;
	add.s32 	%r105, %r105, %r9;
	setp.ne.s32 	%p44, %r110, 1;
	@%p44 bra 	$L__BB3_11;
$L__BB3_20:
	add.s32 	%r40, %r101, 1;
	setp.ne.s32 	%p45, %r101, %r3;
	add.s32 	%r102, %r7, %r102;
	mov.u32 	%r101, %r40;
	@%p45 bra 	$L__BB3_1;
	ld.param.u64 	%rd71, [_Z20Operador_ConvolucionPhS_S_mS_S_S_mmPfj_param_6];
	ld.param.u64 	%rd70, [_Z20Operador_ConvolucionPhS_S_mS_S_S_mmPfj_param_5];
	ld.param.u64 	%rd69, [_Z20Operador_ConvolucionPhS_S_mS_S_S_mmPfj_param_4];
	cvta.to.global.u64 	%rd62, %rd69;
	cvta.to.global.u64 	%rd63, %rd70;
	cvta.to.global.u64 	%rd64, %rd71;
	mad.lo.s32 	%r100, %r2, %r5, %r1;
	cvt.s64.s32 	%rd65, %r100;
	add.s64 	%rd66, %rd62, %rd65;
	st.global.u8 	[%rd66], %rs116;
	add.s64 	%rd67, %rd63, %rd65;
	st.global.u8 	[%rd67], %rs117;
	add.s64 	%rd68, %rd64, %rd65;
	st.global.u8 	[%rd68], %rs118;
	ret;

}


// ===== COMPILED SASS (sm_100) =====

	.target	sm_100

	.elftype	@"ET_EXEC"


//--------------------- .note.nv.tkinfo           --------------------------
	.section	.note.nv.tkinfo,"",@"SHT_NOTE"
	.sectionflags	@"SHF_NOTE_NV_TKINFO"
	.tkinfo
        /*0018*/ 	.word	0x00000002
        /*0030*/ 	.string	""
        /*0030*/ 	.string	"ptxas"
        /*0030*/ 	.string	"Cuda compilation tools, release 13.0, V13.0.88"
        /*0030*/ 	.string	"Build cuda_13.0.r13.0/compiler.36424714_0"
        /*0030*/ 	.string	"-arch sm_100 -m 64 "



//--------------------- .note.nv.cuinfo           --------------------------
	.section	.note.nv.cuinfo,"",@"SHT_NOTE"
	.sectionflags	@"SHF_NOTE_NV_CUINFO"
        /*0018*/ 	.short	0x0002
        /*001a*/ 	.short	0x0064
        /*001c*/ 	.short	0x0082
	.zero		2


//--------------------- .nv.info                  --------------------------
	.section	.nv.info,"",@"SHT_CUDA_INFO"
	.align	4


	//----- nvinfo : EIATTR_REGCOUNT
	.align		4
        /*0000*/ 	.byte	0x04, 0x2f
        /*0002*/ 	.short	(.L_10 - .L_9)
	.align		4
.L_9:
        /*0004*/ 	.word	index@(_Z5erodePhS_S_mS_S_S_mmji)
        /*0008*/ 	.word	0x00000020


	//----- nvinfo : EIATTR_FRAME_SIZE
	.align		4
.L_10:
        /*000c*/ 	.byte	0x04, 0x11
        /*000e*/ 	.short	(.L_12 - .L_11)
	.align		4
.L_11:
        /*0010*/ 	.word	index@(_Z5erodePhS_S_mS_S_S_mmji)
        /*0014*/ 	.word	0x00000000


	//----- nvinfo : EIATTR_REGCOUNT
	.align		4
.L_12:
        /*0018*/ 	.byte	0x04, 0x2f
        /*001a*/ 	.short	(.L_14 - .L_13)
	.align		4
.L_13:
        /*001c*/ 	.word	index@(_Z6dilatePhS_S_mS_S_S_mmji)
        /*0020*/ 	.word	0x00000020


	//----- nvinfo : EIATTR_FRAME_SIZE
	.align		4
.L_14:
        /*0024*/ 	.byte	0x04, 0x11
        /*0026*/ 	.short	(.L_16 - .L_15)
	.align		4
.L_15:
        /*0028*/ 	.word	index@(_Z6dilatePhS_S_mS_S_S_mmji)
        /*002c*/ 	.word	0x00000000


	//----- nvinfo : EIATTR_REGCOUNT
	.align		4
.L_16:
        /*0030*/ 	.byte	0x04, 0x2f
        /*0032*/ 	.short	(.L_18 - .L_17)
	.align		4
.L_17:
        /*0034*/ 	.word	index@(_Z13median_filterPhS_S_mS_S_S_mmj)
        /*0038*/ 	.word	0x00000020


	//----- nvinfo : EIATTR_FRAME_SIZE
	.align		4
.L_18:
        /*003c*/ 	.byte	0x04, 0x11
        /*003e*/ 	.short	(.L_20 - .L_19)
	.align		4
.L_19:
        /*0040*/ 	.word	index@(_Z13median_filterPhS_S_mS_S_S_mmj)
        /*0044*/ 	.word	0x00000070


	//----- nvinfo : EIATTR_REGCOUNT
	.align		4
.L_20:
        /*0048*/ 	.byte	0x04, 0x2f
        /*004a*/ 	.short	(.L_22 - .L_21)
	.align		4
.L_21:
        /*004c*/ 	.word	index@(_Z20Operador_ConvolucionPhS_S_mS_S_S_mmPfj)
        /*0050*/ 	.word	0x0000001c


	//----- nvinfo : EIATTR_FRAME_SIZE
	.align		4
.L_22:
        /*0054*/ 	.byte	0x04, 0x11
        /*0056*/ 	.short	(.L_24 - .L_23)
	.align		4
.L_23:
        /*0058*/ 	.word	index@(_Z20Operador_ConvolucionPhS_S_mS_S_S_mmPfj)
        /*005c*/ 	.word	0x00000000


	//----- nvinfo : EIATTR_MIN_STACK_SIZE
	.align		4
.L_24:
        /*0060*/ 	.byte	0x04, 0x12
        /*0062*/ 	.short	(.L_26 - .L_25)
	.align		4
.L_25:
        /*0064*/ 	.word	index@(_Z20Operador_ConvolucionPhS_S_mS_S_S_mmPfj)
        /*0068*/ 	.word	0x00000000


	//----- nvinfo : EIATTR_MIN_STACK_SIZE
	.align		4
.L_26:
        /*006c*/ 	.byte	0x04, 0x12
        /*006e*/ 	.short	(.L_28 - .L_27)
	.align		4
.L_27:
        /*0070*/ 	.word	index@(_Z13median_filterPhS_S_mS_S_S_mmj)
        /*0074*/ 	.word	0x00000070


	//----- nvinfo : EIATTR_MIN_STACK_SIZE
	.align		4
.L_28:
        /*0078*/ 	.byte	0x04, 0x12
        /*007a*/ 	.short	(.L_30 - .L_29)
	.align		4
.L_29:
        /*007c*/ 	.word	index@(_Z6dilatePhS_S_mS_S_S_mmji)
        /*0080*/ 	.word	0x00000000


	//----- nvinfo : EIATTR_MIN_STACK_SIZE
	.align		4
.L_30:
        /*0084*/ 	.byte	0x04, 0x12
        /*0086*/ 	.short	(.L_32 - .L_31)
	.align		4
.L_31:
        /*0088*/ 	.word	index@(_Z5erodePhS_S_mS_S_S_mmji)
        /*008c*/ 	.word	0x00000000
.L_32:


//--------------------- .nv.compat                --------------------------
	.section	.nv.compat,"",@"SHT_CUDA_COMPAT_INFO"
	.align	4
        /*0000*/ 	.byte	0x02, 0x09, 0x00, 0x00, 0x02, 0x02, 0x01, 0x00, 0x02, 0x05, 0x05, 0x00, 0x03, 0x07, 0x01, 0x01
        /*0010*/ 	.byte	0x02, 0x03, 0x00, 0x00, 0x02, 0x06, 0x01, 0x00, 0x04, 0x0b, 0x08, 0x00, 0x09, 0x00, 0x00, 0x00
        /*0020*/ 	.byte	0x00, 0x00, 0x00, 0x00


//--------------------- .nv.info._Z20Operador_ConvolucionPhS_S_mS_S_S_mmPfj --------------------------
	.section	.nv.info._Z20Operador_ConvolucionPhS_S_mS_S_S_mmPfj,"",@"SHT_CUDA_INFO"
	.sectionflags	@""
	.align	4


	//----- nvinfo : EIATTR_CUDA_API_VERSION
	.align		4
        /*0000*/ 	.byte	0x04, 0x37
        /*0002*/ 	.short	(.L_34 - .L_33)
.L_33:
        /*0004*/ 	.word	0x00000082


	//----- nvinfo : EIATTR_KPARAM_INFO
	.align		4
.L_34:
        /*0008*/ 	.byte	0x04, 0x17
        /*000a*/ 	.short	(.L_36 - .L_35)
.L_35:
        /*000c*/ 	.word	0x00000000
        /*0010*/ 	.short	0x000a
        /*0012*/ 	.short	0x0050
        /*0014*/ 	.byte	0x00, 0xf0, 0x11, 0x00


	//----- nvinfo : EIATTR_KPARAM_INFO
	.align		4
.L_36:
        /*0018*/ 	.byte	0x04, 0x17
        /*001a*/ 	.short	(.L_38 - .L_37)
.L_37:
        /*001c*/ 	.word	0x00000000
        /*0020*/ 	.short	0x0009
        /*0022*/ 	.short	0x0048
        /*0024*/ 	.byte	0x00, 0xf5, 0x21, 0x00


	//----- nvinfo : EIATTR_KPARAM_INFO
	.align		4
.L_38:
        /*0028*/ 	.byte	0x04, 0x17
        /*002a*/ 	.short	(.L_40 - .L_39)
.L_39:
        /*002c*/ 	.word	0x00000000
        /*0030*/ 	.short	0x0008
        /*0032*/ 	.short	0x0040
        /*0034*/ 	.byte	0x00, 0xf0, 0x21, 0x00


	//----- nvinfo : EIATTR_KPARAM_INFO
	.align		4
.L_40:
        /*0038*/ 	.byte	0x04, 0x17
        /*003a*/ 	.short	(.L_42 - .L_41)
.L_41:
        /*003c*/ 	.word	0x00000000
        /*0040*/ 	.short	0x0007
        /*0042*/ 	.short	0x0038
        /*0044*/ 	.byte	0x00, 0xf0, 0x21, 0x00


	//----- nvinfo : EIATTR_KPARAM_INFO
	.align		4
.L_42:
        /*0048*/ 	.byte	0x04, 0x17
        /*004a*/ 	.short	(.L_44 - .L_43)
.L_43:
        /*004c*/ 	.word	0x00000000
        /*0050*/ 	.short	0x0006
        /*0052*/ 	.short	0x0030
        /*0054*/ 	.byte	0x00, 0xf5, 0x21, 0x00


	//----- nvinfo : EIATTR_KPARAM_INFO
	.align		4
.L_44:
        /*0058*/ 	.byte	0x04, 0x17
        /*005a*/ 	.short	(.L_46 - .L_45)
.L_45:
        /*005c*/ 	.word	0x00000000
        /*0060*/ 	.short	0x0005
        /*0062*/ 	.short	0x0028
        /*0064*/ 	.byte	0x00, 0xf5, 0x21, 0x00


	//----- nvinfo : EIATTR_KPARAM_INFO
	.align		4
.L_46:
        /*0068*/ 	.byte	0x04, 0x17
        /*006a*/ 	.short	(.L_48 - .L_47)
.L_47:
        /*006c*/ 	.word	0x00000000
        /*0070*/ 	.short	0x0004
        /*0072*/ 	.short	0x0020
        /*0074*/ 	.byte	0x00, 0xf5, 0x21, 0x00


	//----- nvinfo : EIATTR_KPARAM_INFO
	.align		4
.L_48:
        /*0078*/ 	.byte	0x04, 0x17
        /*007a*/ 	.short	(.L_50 - .L_49)
.L_49:
        /*007c*/ 	.word	0x00000000
        /*0080*/ 	.short	0x0003
        /*0082*/ 	.short	0x0018
        /*0084*/ 	.byte	0x00, 0xf0, 0x21, 0x00


	//----- nvinfo : EIATTR_KPARAM_INFO
	.align		4
.L_50:
        /*0088*/ 	.byte	0x04, 0x17
        /*008a*/ 	.short	(.L_52 - .L_51)
.L_51:
        /*008c*/ 	.word	0x00000000
        /*0090*/ 	.short	0x0002
        /*0092*/ 	.short	0x0010
        /*0094*/ 	.byte	0x00, 0xf5, 0x21, 0x00


	//----- nvinfo : EIATTR_KPARAM_INFO
	.align		4
.L_52:
        /*0098*/ 	.byte	0x04, 0x17
        /*009a*/ 	.short	(.L_54 - .L_53)
.L_53:
        /*009c*/ 	.word	0x00000000
        /*00a0*/ 	.short	0x0001
        /*00a2*/ 	.short	0x0008
        /*00a4*/ 	.byte	0x00, 0xf5, 0x21, 0x00


	//----- nvinfo : EIATTR_KPARAM_INFO
	.align		4
.L_54:
        /*00a8*/ 	.byte	0x04, 0x17
        /*00aa*/ 	.short	(.L_56 - .L_55)
.L_55:
        /*00ac*/ 	.word	0x00000000
        /*00b0*/ 	.short	0x0000
        /*00b2*/ 	.short	0x0000
        /*00b4*/ 	.byte	0x00, 0xf5, 0x21, 0x00


	//----- nvinfo : EIATTR_SPARSE_MMA_MASK
	.align		4
.L_56:
        /*00b8*/ 	.byte	0x03, 0x50
        /*00ba*/ 	.short	0x0000


	//----- nvinfo : EIATTR_MAXREG_COUNT
	.align		4
        /*00bc*/ 	.byte	0x03, 0x1b
        /*00be*/ 	.short	0x00ff


	//----- nvinfo : EIATTR_MERCURY_ISA_VERSION
	.align		4
        /*00c0*/ 	.byte	0x03, 0x5f
        /*00c2*/ 	.short	0x0101


	//----- nvinfo : EIATTR_VRC_CTA_INIT_COUNT
	.align		4
        /*00c4*/ 	.byte	0x02, 0x4a
	.zero		1
	.zero		1


	//----- nvinfo : EIATTR_EXIT_INSTR_OFFSETS
	.align		4
        /*00c8*/ 	.byte	0x04, 0x1c
        /*00ca*/ 	.short	(.L_58 - .L_57)


	//   ....[0]....
.L_57:
        /*00cc*/ 	.word	0x000017c0


	//----- nvinfo : EIATTR_CRS_STACK_SIZE
	.align		4
.L_58:
        /*00d0*/ 	.byte	0x04, 0x1e
        /*00d2*/ 	.short	(.L_60 - .L_59)
.L_59:
        /*00d4*/ 	.word	0x00000000


	//----- nvinfo : EIATTR_CBANK_PARAM_SIZE
	.align		4
.L_60:
        /*00d8*/ 	.byte	0x03, 0x19
        /*00da*/ 	.short	0x0054


	//----- nvinfo : EIATTR_PARAM_CBANK
	.align		4
        /*00dc*/ 	.byte	0x04, 0x0a
        /*00de*/ 	.short	(.L_62 - .L_61)
	.align		4
.L_61:
        /*00e0*/ 	.word	index@(.nv.constant0._Z20Operador_ConvolucionPhS_S_mS_S_S_mmPfj)
        /*00e4*/ 	.short	0x0380
        /*00e6*/ 	.short	0x0054


	//----- nvinfo : EIATTR_SW_WAR
	.align		4
.L_62:
        /*00e8*/ 	.byte	0x04, 0x36
        /*00ea*/ 	.short	(.L_64 - .L_63)
.L_63:
        /*00ec*/ 	.word	0x00000008
.L_64:


//--------------------- .nv.info._Z13median_filterPhS_S_mS_S_S_mmj --------------------------
	.section	.nv.info._Z13median_filterPhS_S_mS_S_S_mmj,"",@"SHT_CUDA_INFO"
	.sectionflags	@""
	.align	4


	//----- nvinfo : EIATTR_CUDA_API_VERSION
	.align		4
        /*0000*/ 	.byte	0x04, 0x37
        /*0002*/ 	.short	(.L_66 - .L_65)
.L_65:
        /*0004*/ 	.word	0x00000082


	//----- nvinfo : EIATTR_KPARAM_INFO
	.align		4
.L_66:
        /*0008*/ 	.byte	0x04, 0x17
        /*000a*/ 	.short	(.L_68 - .L_67)
.L_67:
        /*000c*/ 	.word	0x00000000
        /*0010*/ 	.short	0x0009
        /*0012*/ 	.short	0x0048
        /*0014*/ 	.byte	0x00, 0xf0, 0x11, 0x00


	//----- nvinfo : EIATTR_KPARAM_INFO
	.align		4
.L_68:
        /*0018*/ 	.byte	0x04, 0x17
        /*001a*/ 	.short	(.L_70 - .L_69)
.L_69:
        /*001c*/ 	.word	0x00000000
        /*0020*/ 	.short	0x0008
        /*0022*/ 	.short	0x0040
        /*0024*/ 	.byte	0x00, 0xf0, 0x21, 0x00


	//----- nvinfo : EIATTR_KPARAM_INFO
	.align		4
.L_70:
        /*0028*/ 	.byte	0x04, 0x17
        /*002a*/ 	.short	(.L_72 - .L_71)
.L_71:
        /*002c*/ 	.word	0x00000000
        /*0030*/ 	.short	0x0007
        /*0032*/ 	.short	0x0038
        /*0034*/ 	.byte	0x00, 0xf0, 0x21, 0x00


	//----- nvinfo : EIATTR_KPARAM_INFO
	.align		4
.L_72:
        /*0038*/ 	.byte	0x04, 0x17
        /*003a*/ 	.short	(.L_74 - .L_73)
.L_73:
        /*003c*/ 	.word	0x00000000
        /*0040*/ 	.short	0x0006
        /*0042*/ 	.short	0x0030
        /*0044*/ 	.byte	0x00, 0xf5, 0x21, 0x00


	//----- nvinfo : EIATTR_KPARAM_INFO
	.align		4
.L_74:
        /*0048*/ 	.byte	0x04, 0x17
        /*004a*/ 	.short	(.L_76 - .L_75)
.L_75:
        /*004c*/ 	.word	0x00000000
        /*0050*/ 	.short	0x0005
        /*0052*/ 	.short	0x0028
        /*0054*/ 	.byte	0x00, 0xf5, 0x21, 0x00


	//----- nvinfo : EIATTR_KPARAM_INFO
	.align		4
.L_76:
        /*0058*/ 	.byte	0x04, 0x17
        /*005a*/ 	.short	(.L_78 - .L_77)
.L_77:
        /*005c*/ 	.word	0x00000000
        /*0060*/ 	.short	0x0004
        /*0062*/ 	.short	0x0020
        /*0064*/ 	.byte	0x00, 0xf5, 0x21, 0x00


	//----- nvinfo : EIATTR_KPARAM_INFO
	.align		4
.L_78:
        /*0068*/ 	.byte	0x04, 0x17
        /*006a*/ 	.short	(.L_80 - .L_79)
.L_79:
        /*006c*/ 	.word	0x00000000
        /*0070*/ 	.short	0x0003
        /*0072*/ 	.short	0x0018
        /*0074*/ 	.byte	0x00, 0xf0, 0x21, 0x00


	//----- nvinfo : EIATTR_KPARAM_INFO
	.align		4
.L_80:
        /*0078*/ 	.byte	0x04, 0x17
        /*007a*/ 	.short	(.L_82 - .L_81)
.L_81:
        /*007c*/ 	.word	0x00000000
        /*0080*/ 	.short	0x0002
        /*0082*/ 	.short	0x0010
        /*0084*/ 	.byte	0x00, 0xf5, 0x21, 0x00


	//----- nvinfo : EIATTR_KPARAM_INFO
	.align		4
.L_82:
        /*0088*/ 	.byte	0x04, 0x17
        /*008a*/ 	.short	(.L_84 - .L_83)
.L_83:
        /*008c*/ 	.word	0x00000000
        /*0090*/ 	.short	0x0001
        /*0092*/ 	.short	0x0008
        /*0094*/ 	.byte	0x00, 0xf5, 0x21, 0x00


	//----- nvinfo : EIATTR_KPARAM_INFO
	.align		4
.L_84:
        /*0098*/ 	.byte	0x04, 0x17
        /*009a*/ 	.short	(.L_86 - .L_85)
.L_85:
        /*009c*/ 	.word	0x00000000
        /*00a0*/ 	.short	0x0000
        /*00a2*/ 	.short	0x0000
        /*00a4*/ 	.byte	0x00, 0xf5, 0x21, 0x00


	//----- nvinfo : EIATTR_SPARSE_MMA_MASK
	.align		4
.L_86:
        /*00a8*/ 	.byte	0x03, 0x50
        /*00aa*/ 	.short	0x0000


	//----- nvinfo : EIATTR_MAXREG_COUNT
	.align		4
        /*00ac*/ 	.byte	0x03, 0x1b
        /*00ae*/ 	.short	0x00ff


	//----- nvinfo : EIATTR_MERCURY_ISA_VERSION
	.align		4
        /*00b0*/ 	.byte	0x03, 0x5f
        /*00b2*/ 	.short	0x0101


	//----- nvinfo : EIATTR_VRC_CTA_INIT_COUNT
	.align		4
        /*00b4*/ 	.byte	0x02, 0x4a
	.zero		1
	.zero		1


	//----- nvinfo : EIATTR_EXIT_INSTR_OFFSETS
	.align		4
        /*00b8*/ 	.byte	0x04, 0x1c
        /*00ba*/ 	.short	(.L_88 - .L_87)


	//   ....[0]....
.L_87:
        /*00bc*/ 	.word	0x00001df0


	//----- nvinfo : EIATTR_CRS_STACK_SIZE
	.align		4
.L_88:
        /*00c0*/ 	.byte	0x04, 0x1e
        /*00c2*/ 	.short	(.L_90 - .L_89)
.L_89:
        /*00c4*/ 	.word	0x00000000


	//----- nvinfo : EIATTR_CBANK_PARAM_SIZE
	.align		4
.L_90:
        /*00c8*/ 	.byte	0x03, 0x19
        /*00ca*/ 	.short	0x004c


	//----- nvinfo : EIATTR_PARAM_CBANK
	.align		4
        /*00cc*/ 	.byte	0x04, 0x0a
        /*00ce*/ 	.short	(.L_92 - .L_91)
	.align		4
.L_91:
        /*00d0*/ 	.word	index@(.nv.constant0._Z13median_filterPhS_S_mS_S_S_mmj)
        /*00d4*/ 	.short	0x0380
        /*00d6*/ 	.short	0x004c


	//----- nvinfo : EIATTR_SW_WAR
	.align		4
.L_92:
        /*00d8*/ 	.byte	0x04, 0x36
        /*00da*/ 	.short	(.L_94 - .L_93)
.L_93:
        /*00dc*/ 	.word	0x00000008
.L_94:


//--------------------- .nv.info._Z6dilatePhS_S_mS_S_S_mmji --------------------------
	.section	.nv.info._Z6dilatePhS_S_mS_S_S_mmji,"",@"SHT_CUDA_INFO"
	.sectionflags	@""
	.align	4


	//----- nvinfo : EIATTR_CUDA_API_VERSION
	.align		4
        /*0000*/ 	.byte	0x04, 0x37
        /*0002*/ 	.short	(.L_96 - .L_95)
.L_95:
        /*0004*/ 	.word	0x00000082


	//----- nvinfo : EIATTR_KPARAM_INFO
	.align		4
.L_96:
        /*0008*/ 	.byte	0x04, 0x17
        /*000a*/ 	.short	(.L_98 - .L_97)
.L_97:
        /*000c*/ 	.word	0x00000000
        /*0010*/ 	.short	0x000a
        /*0012*/ 	.short	0x004c
        /*0014*/ 	.byte	0x00, 0xf0, 0x11, 0x00


	//----- nvinfo : EIATTR_KPARAM_INFO
	.align		4
.L_98:
        /*0018*/ 	.byte	0x04, 0x17
        /*001a*/ 	.short	(.L_100 - .L_99)
.L_99:
        /*001c*/ 	.word	0x00000000
        /*0020*/ 	.short	0x0009
        /*0022*/ 	.short	0x0048
        /*0024*/ 	.byte	0x00, 0xf0, 0x11, 0x00


	//----- nvinfo : EIATTR_KPARAM_INFO
	.align		4
.L_100:
        /*0028*/ 	.byte	0x04, 0x17
        /*002a*/ 	.short	(.L_102 - .L_101)
.L_101:
        /*002c*/ 	.word	0x00000000
        /*0030*/ 	.short	0x0008
        /*0032*/ 	.short	0x0040
        /*0034*/ 	.byte	0x00, 0xf0, 0x21, 0x00


	//----- nvinfo : EIATTR_KPARAM_INFO
	.align		4
.L_102:
        /*0038*/ 	.byte	0x04, 0x17
        /*003a*/ 	.short	(.L_104 - .L_103)
.L_103:
        /*003c*/ 	.word	0x00000000
        /*0040*/ 	.short	0x0007
        /*0042*/ 	.short	0x0038
        /*0044*/ 	.byte	0x00, 0xf0, 0x21, 0x00


	//----- nvinfo : EIATTR_KPARAM_INFO
	.align		4
.L_104:
        /*0048*/ 	.byte	0x04, 0x17
        /*004a*/ 	.short	(.L_106 - .L_105)
.L_105:
        /*004c*/ 	.word	0x00000000
        /*0050*/ 	.short	0x0006
        /*0052*/ 	.short	0x0030
        /*0054*/ 	.byte	0x00, 0xf5, 0x21, 0x00


	//----- nvinfo : EIATTR_KPARAM_INFO
	.align		4
.L_106:
        /*0058*/ 	.byte	0x04, 0x17
        /*005a*/ 	.short	(.L_108 - .L_107)
.L_107:
        /*005c*/ 	.word	0x00000000
        /*0060*/ 	.short	0x0005
        /*0062*/ 	.short	0x0028
        /*0064*/ 	.byte	0x00, 0xf5, 0x21, 0x00


	//----- nvinfo : EIATTR_KPARAM_INFO
	.align		4
.L_108:
        /*0068*/ 	.byte	0x04, 0x17
        /*006a*/ 	.short	(.L_110 - .L_109)
.L_109:
        /*006c*/ 	.word	0x00000000
        /*0070*/ 	.short	0x0004
        /*0072*/ 	.short	0x0020
        /*0074*/ 	.byte	0x00, 0xf5, 0x21, 0x00


	//----- nvinfo : EIATTR_KPARAM_INFO
	.align		4
.L_110:
        /*0078*/ 	.byte	0x04, 0x17
        /*007a*/ 	.short	(.L_112 - .L_111)
.L_111:
        /*007c*/ 	.word	0x00000000
        /*0080*/ 	.short	0x0003
        /*0082*/ 	.short	0x0018
        /*0084*/ 	.byte	0x00, 0xf0, 0x21, 0x00


	//----- nvinfo : EIATTR_KPARAM_INFO
	.align		4
.L_112:
        /*0088*/ 	.byte	0x04, 0x17
        /*008a*/ 	.short	(.L_114 - .L_113)
.L_113:
        /*008c*/ 	.word	0x00000000
        /*0090*/ 	.short	0x0002
        /*0092*/ 	.short	0x0010
        /*0094*/ 	.byte	0x00, 0xf5, 0x21, 0x00


	//----- nvinfo : EIATTR_KPARAM_INFO
	.align		4
.L_114:
        /*0098*/ 	.byte	0x04, 0x17
        /*009a*/ 	.short	(.L_116 - .L_115)
.L_115:
        /*009c*/ 	.word	0x00000000
        /*00a0*/ 	.short	0x0001
        /*00a2*/ 	.short	0x0008
        /*00a4*/ 	.byte	0x00, 0xf5, 0x21, 0x00


	//----- nvinfo : EIATTR_KPARAM_INFO
	.align		4
.L_116:
        /*00a8*/ 	.byte	0x04, 0x17
        /*00aa*/ 	.short	(.L_118 - .L_117)
.L_117:
        /*00ac*/ 	.word	0x00000000
        /*00b0*/ 	.short	0x0000
        /*00b2*/ 	.short	0x0000
        /*00b4*/ 	.byte	0x00, 0xf5, 0x21, 0x00


	//----- nvinfo : EIATTR_SPARSE_MMA_MASK
	.align		4
.L_118:
        /*00b8*/ 	.byte	0x03, 0x50
        /*00ba*/ 	.short	0x0000


	//----- nvinfo : EIATTR_MAXREG_COUNT
	.align		4
        /*00bc*/ 	.byte	0x03, 0x1b
        /*00be*/ 	.short	0x00ff


	//----- nvinfo : EIATTR_MERCURY_ISA_VERSION
	.align		4
        /*00c0*/ 	.byte	0x03, 0x5f
        /*00c2*/ 	.short	0x0101


	//----- nvinfo : EIATTR_VRC_CTA_INIT_COUNT
	.align		4
        /*00c4*/ 	.byte	0x02, 0x4a
	.zero		1
	.zero		1


	//----- nvinfo : EIATTR_EXIT_INSTR_OFFSETS
	.align		4
        /*00c8*/ 	.byte	0x04, 0x1c
        /*00ca*/ 	.short	(.L_120 - .L_119)


	//   ....[0]....
.L_119:
        /*00cc*/ 	.word	0x000012c0


	//----- nvinfo : EIATTR_CRS_STACK_SIZE
	.align		4
.L_120:
        /*00d0*/ 	.byte	0x04, 0x1e
        /*00d2*/ 	.short	(.L_122 - .L_121)
.L_121:
        /*00d4*/ 	.word	0x00000000


	//----- nvinfo : EIATTR_CBANK_PARAM_SIZE
	.align		4
.L_122:
        /*00d8*/ 	.byte	0x03, 0x19
        /*00da*/ 	.short	0x0050


	//----- nvinfo : EIATTR_PARAM_CBANK
	.align		4
        /*00dc*/ 	.byte	0x04, 0x0a
        /*00de*/ 	.short	(.L_124 - .L_123)
	.align		4
.L_123:
        /*00e0*/ 	.word	index@(.nv.constant0._Z6dilatePhS_S_mS_S_S_mmji)
        /*00e4*/ 	.short	0x0380
        /*00e6*/ 	.short	0x0050


	//----- nvinfo : EIATTR_SW_WAR
	.align		4
.L_124:
        /*00e8*/ 	.byte	0x04, 0x36
        /*00ea*/ 	.short	(.L_126 - .L_125)
.L_125:
        /*00ec*/ 	.word	0x00000008
.L_126:


//--------------------- .nv.info._Z5erodePhS_S_mS_S_S_mmji --------------------------
	.section	.nv.info._Z5erodePhS_S_mS_S_S_mmji,"",@"SHT_CUDA_INFO"
	.sectionflags	@""
	.align	4


	//----- nvinfo : EIATTR_CUDA_API_VERSION
	.align		4
        /*0000*/ 	.byte	0x04, 0x37
        /*0002*/ 	.short	(.L_128 - .L_127)
.L_127:
        /*0004*/ 	.word	0x00000082


	//----- nvinfo : EIATTR_KPARAM_INFO
	.align		4
.L_128:
        /*0008*/ 	.byte	0x04, 0x17
        /*000a*/ 	.short	(.L_130 - .L_129)
.L_129:
        /*000c*/ 	.word	0x00000000
        /*0010*/ 	.short	0x000a
        /*0012*/ 	.short	0x004c
        /*0014*/ 	.byte	0x00, 0xf0, 0x11, 0x00


	//----- nvinfo : EIATTR_KPARAM_INFO
	.align		4
.L_130:
        /*0018*/ 	.byte	0x04, 0x17
        /*001a*/ 	.short	(.L_132 - .L_131)
.L_131:
        /*001c*/ 	.word	0x00000000
        /*0020*/ 	.short	0x0009
        /*0022*/ 	.short	0x0048
        /*0024*/ 	.byte	0x00, 0xf0, 0x11, 0x00


	//----- nvinfo : EIATTR_KPARAM_INFO
	.align		4
.L_132:
        /*0028*/ 	.byte	0x04, 0x17
        /*002a*/ 	.short	(.L_134 - .L_133)
.L_133:
        /*002c*/ 	.word	0x00000000
        /*0030*/ 	.short	0x0008
        /*0032*/ 	.short	0x0040
        /*0034*/ 	.byte	0x00, 0xf0, 0x21, 0x00


	//----- nvinfo : EIATTR_KPARAM_INFO
	.align		4
.L_134:
        /*0038*/ 	.byte	0x04, 0x17
        /*003a*/ 	.short	(.L_136 - .L_135)
.L_135:
        /*003c*/ 	.word	0x00000000
        /*0040*/ 	.short	0x0007
        /*0042*/ 	.short	0x0038
        /*0044*/ 	.byte	0x00, 0xf0, 0x21, 0x00


	//----- nvinfo : EIATTR_KPARAM_INFO
	.align		4
.L_136:
        /*0048*/ 	.byte	0x04, 0x17
        /*004a*/ 	.short	(.L_138 - .L_137)
.L_137:
        /*004c*/ 	.word	0x00000000
        /*0050*/ 	.short	0x0006
        /*0052*/ 	.short	0x0030
        /*0054*/ 	.byte	0x00, 0xf5, 0x21, 0x00


	//----- nvinfo : EIATTR_KPARAM_INFO
	.align		4
.L_138:
        /*0058*/ 	.byte	0x04, 0x17
        /*005a*/ 	.short	(.L_140 - .L_139)
.L_139:
        /*005c*/ 	.word	0x00000000
        /*0060*/ 	.short	0x0005
        /*0062*/ 	.short	0x0028
        /*0064*/ 	.byte	0x00, 0xf5, 0x21, 0x00


	//----- nvinfo : EIATTR_KPARAM_INFO
	.align		4
.L_140:
        /*0068*/ 	.byte	0x04, 0x17
        /*006a*/ 	.short	(.L_142 - .L_141)
.L_141:
        /*006c*/ 	.word	0x00000000
        /*0070*/ 	.short	0x0004
        /*0072*/ 	.short	0x0020
        /*0074*/ 	.byte	0x00, 0xf5, 0x21, 0x00


	//----- nvinfo : EIATTR_KPARAM_INFO
	.align		4
.L_142:
        /*0078*/ 	.byte	0x04, 0x17
        /*007a*/ 	.short	(.L_144 - .L_143)
.L_143:
        /*007c*/ 	.word	0x00000000
        /*0080*/ 	.short	0x0003
        /*0082*/ 	.short	0x0018
        /*0084*/ 	.byte	0x00, 0xf0, 0x21, 0x00


	//----- nvinfo : EIATTR_KPARAM_INFO
	.align		4
.L_144:
        /*0088*/ 	.byte	0x04, 0x17
        /*008a*/ 	.short	(.L_146 - .L_145)
.L_145:
        /*008c*/ 	.word	0x00000000
        /*0090*/ 	.short	0x0002
        /*0092*/ 	.short	0x0010
        /*0094*/ 	.byte	0x00, 0xf5, 0x21, 0x00


	//----- nvinfo : EIATTR_KPARAM_INFO
	.align		4
.L_146:
        /*0098*/ 	.byte	0x04, 0x17
        /*009a*/ 	.short	(.L_148 - .L_147)
.L_147:
        /*009c*/ 	.word	0x00000000
        /*00a0*/ 	.short	0x0001
        /*00a2*/ 	.short	0x0008
        /*00a4*/ 	.byte	0x00, 0xf5, 0x21, 0x00


	//----- nvinfo : EIATTR_KPARAM_INFO
	.align		4
.L_148:
        /*00a8*/ 	.byte	0x04, 0x17
        /*00aa*/ 	.short	(.L_150 - .L_149)
.L_149:
        /*00ac*/ 	.word	0x00000000
        /*00b0*/ 	.short	0x0000
        /*00b2*/ 	.short	0x0000
        /*00b4*/ 	.byte	0x00, 0xf5, 0x21, 0x00


	//----- nvinfo : EIATTR_SPARSE_MMA_MASK
	.align		4
.L_150:
        /*00b8*/ 	.byte	0x03, 0x50
        /*00ba*/ 	.short	0x0000


	//----- nvinfo : EIATTR_MAXREG_COUNT
	.align		4
        /*00bc*/ 	.byte	0x03, 0x1b
        /*00be*/ 	.short	0x00ff


	//----- nvinfo : EIATTR_MERCURY_ISA_VERSION
	.align		4
        /*00c0*/ 	.byte	0x03, 0x5f
        /*00c2*/ 	.short	0x0101


	//----- nvinfo : EIATTR_VRC_CTA_INIT_COUNT
	.align		4
        /*00c4*/ 	.byte	0x02, 0x4a
	.zero		1
	.zero		1


	//----- nvinfo : EIATTR_EXIT_INSTR_OFFSETS
	.align		4
        /*00c8*/ 	.byte	0x04, 0x1c
        /*00ca*/ 	.short	(.L_152 - .L_151)


	//   ....[0]....
.L_151:
        /*00cc*/ 	.word	0x000012d0


	//----- nvinfo : EIATTR_CRS_STACK_SIZE
	.align		4
.L_152:
        /*00d0*/ 	.byte	0x04, 0x1e
        /*00d2*/ 	.short	(.L_154 - .L_153)
.L_153:
        /*00d4*/ 	.word	0x00000000


	//----- nvinfo : EIATTR_CBANK_PARAM_SIZE
	.align		4
.L_154:
        /*00d8*/ 	.byte	0x03, 0x19
        /*00da*/ 	.short	0x0050


	//----- nvinfo : EIATTR_PARAM_CBANK
	.align		4
        /*00dc*/ 	.byte	0x04, 0x0a
        /*00de*/ 	.short	(.L_156 - .L_155)
	.align		4
.L_155:
        /*00e0*/ 	.word	index@(.nv.constant0._Z5erodePhS_S_mS_S_S_mmji)
        /*00e4*/ 	.short	0x0380
        /*00e6*/ 	.short	0x0050


	//----- nvinfo : EIATTR_SW_WAR
	.align		4
.L_156:
        /*00e8*/ 	.byte	0x04, 0x36
        /*00ea*/ 	.short	(.L_158 - .L_157)
.L_157:
        /*00ec*/ 	.word	0x00000008
.L_158:


//--------------------- .nv.callgraph             --------------------------
	.section	.nv.callgraph,"",@"SHT_CUDA_CALLGRAPH"
	.align	4
	.sectionentsize	8
	.align		4
        /*0000*/ 	.word	0x00000000
	.align		4
        /*0004*/ 	.word	0xffffffff
	.align		4
        /*0008*/ 	.word	0x00000000
	.align		4
        /*000c*/ 	.word	0xfffffffe
	.align		4
        /*0010*/ 	.word	0x00000000
	.align		4
        /*0014*/ 	.word	0xfffffffd
	.align		4
        /*0018*/ 	.word	0x00000000
	.align		4
        /*001c*/ 	.word	0xfffffffc


//--------------------- .nv.constant4             --------------------------
	.section	.nv.constant4,"a",@progbits
	.align	8
	.align		8
.nv.constant4:
        /*0000*/ 	.dword	precalc_xorwow_matrix
	.align		8
        /*0008*/ 	.dword	precalc_xorwow_offset_matrix
	.align		8
        /*0010*/ 	.dword	mrg32k3aM1
	.align		8
        /*0018*/ 	.dword	mrg32k3aM2
	.align		8
        /*0020*/ 	.dword	mrg32k3aM1SubSeq
	.align		8
        /*0028*/ 	.dword	mrg32k3aM2SubSeq
	.align		8
        /*0030*/ 	.dword	mrg32k3aM1Seq
	.align		8
        /*0038*/ 	.dword	mrg32k3aM2Seq


//--------------------- .nv.constant3             --------------------------
	.section	.nv.constant3,"a",@progbits
	.align	8
.nv.constant3:
	.type		__cr_lgamma_table,@object
	.size		__cr_lgamma_table,(.L_8 - __cr_lgamma_table)
__cr_lgamma_table:
        /*0000*/ 	.byte	0x00, 0x00, 0x00, 0x00, 0x00, 0x00, 0x00, 0x00, 0x00, 0x00, 0x00, 0x00, 0x00, 0x00, 0x00, 0x00
        /*0010*/ 	.byte	0xef, 0x39, 0xfa, 0xfe, 0x42, 0x2e, 0xe6, 0x3f, 0x02, 0x20, 0x2a, 0xfa, 0x0b, 0xab, 0xfc, 0x3f
        /*0020*/ 	.byte	0xf9, 0x2c, 0x92, 0x7c, 0xa7, 0x6c, 0x09, 0x40, 0xc9, 0x79, 0x44, 0x3c, 0x64, 0x26, 0x13, 0x40
        /*0030*/ 	.byte	0xca, 0x01, 0xcf, 0x3a, 0x27, 0x51, 0x1a, 0x40, 0x30, 0xcc, 0x2d, 0xf3, 0xe1, 0x0c, 0x21, 0x40
        /*0040*/ 	.byte	0x0d, 0xb7, 0xfc, 0x82, 0x8e, 0x35, 0x25, 0x40
.L_8:


//--------------------- .text._Z20Operador_ConvolucionPhS_S_mS_S_S_mmPfj --------------------------
	.section	.text._Z20Operador_ConvolucionPhS_S_mS_S_S_mmPfj,"ax",@progbits
	.align	128
        .global         _Z20Operador_ConvolucionPhS_S_mS_S_S_mmPfj
        .type           _Z20Operador_ConvolucionPhS_S_mS_S_S_mmPfj,@function
        .size           _Z20Operador_ConvolucionPhS_S_mS_S_S_mmPfj,(.L_x_75 - _Z20Operador_ConvolucionPhS_S_mS_S_S_mmPfj)
        .other          _Z20Operador_ConvolucionPhS_S_mS_S_S_mmPfj,@"STO_CUDA_ENTRY STV_DEFAULT"
_Z20Operador_ConvolucionPhS_S_mS_S_S_mmPfj:
.text._Z20Operador_ConvolucionPhS_S_mS_S_S_mmPfj:
[----:B------:R-:W-:Y:S01]  /*0000*/  LDC R1, c[0x0][0x37c] ;  /* 0x0000df00ff017b82 */ /* 0x000fe20000000800 */
[----:B------:R-:W0:Y:S07]  /*0010*/  S2R R0, SR_TID.Y ;  /* 0x0000000000007919 */ /* 0x000e2e0000002200 */
[----:B------:R-:W1:Y:S01]  /*0020*/  LDC R2, c[0x0][0x360] ;  /* 0x0000d800ff027b82 */ /* 0x000e620000000800 */
[----:B------:R-:W2:Y:S01]  /*0030*/  LDCU UR5, c[0x0][0x3d0] ;  /* 0x00007a00ff0577ac */ /* 0x000ea20008000800 */
[----:B------:R-:W-:Y:S01]  /*0040*/  PRMT R4, RZ, 0x7610, R4 ;  /* 0x00007610ff047816 */ /* 0x000fe20000000004 */
[----:B------:R-:W1:Y:S01]  /*0050*/  S2R R3, SR_TID.X ;  /* 0x0000000000037919 */ /* 0x000e620000002100 */
[----:B------:R-:W-:Y:S01]  /*0060*/  PRMT R22, RZ, 0x7610, R22 ;  /* 0x00007610ff167816 */ /* 0x000fe20000000016 */
[----:B------:R-:W3:Y:S03]  /*0070*/  LDCU.64 UR6, c[0x0][0x3c8] ;  /* 0x00007900ff0677ac */ /* 0x000ee60008000a00 */
[----:B------:R-:W0:Y:S01]  /*0080*/  S2UR UR8, SR_CTAID.Y ;  /* 0x00000000000879c3 */ /* 0x000e220000002600 */
[----:B------:R-:W4:Y:S07]  /*0090*/  LDCU.64 UR14, c[0x0][0x358] ;  /* 0x00006b00ff0e77ac */ /* 0x000f2e0008000a00 */
[----:B------:R-:W0:Y:S01]  /*00a0*/  LDC R5, c[0x0][0x364] ;  /* 0x0000d900ff057b82 */ /* 0x000e220000000800 */
[----:B--2---:R-:W-:-:S02]  /*00b0*/  USHF.R.U32.HI UR16, URZ, 0x1, UR5 ;  /* 0x00000001ff107899 */ /* 0x004fc40008011605 */
[----:B------:R-:W-:Y:S02]  /*00c0*/  ULOP3.LUT UR5, UR5, 0xfffffffe, URZ, 0xc0, !UPT ;  /* 0xfffffffe05057892 */ /* 0x000fe4000f8ec0ff */
[----:B---3--:R-:W-:-:S03]  /*00d0*/  UIADD3 UR11, UP0, UPT, UR6, 0x8, URZ ;  /* 0x00000008060b7890 */ /* 0x008fc6000ff1e0ff */
[----:B------:R-:W1:Y:S01]  /*00e0*/  S2UR UR4, SR_CTAID.X ;  /* 0x00000000000479c3 */ /* 0x000e620000002500 */
[----:B------:R-:W-:Y:S02]  /*00f0*/  UIADD3 UR9, UPT, UPT, -UR16, URZ, URZ ;  /* 0x000000ff10097290 */ /* 0x000fe4000fffe1ff */
[----:B------:R-:W-:Y:S02]  /*0100*/  UIADD3.X UR12, UPT, UPT, URZ, UR7, URZ, UP0, !UPT ;  /* 0x00000007ff0c7290 */ /* 0x000fe400087fe4ff */
[----:B------:R-:W-:Y:S01]  /*0110*/  ULOP3.LUT UR17, UR5, 0x1, URZ, 0xfc, !UPT ;  /* 0x0000000105117892 */ /* 0x000fe2000f8efcff */
[----:B0-----:R-:W-:Y:S01]  /*0120*/  IMAD R0, R5, UR8, R0 ;  /* 0x0000000805007c24 */ /* 0x001fe2000f8e0200 */
[----:B------:R-:W-:-:S03]  /*0130*/  UIADD3 UR8, UPT, UPT, -UR16, 0x1, URZ ;  /* 0x0000000110087890 */ /* 0x000fc6000fffe1ff */
[----:B------:R-:W-:Y:S02]  /*0140*/  VIADD R5, R0, -UR16 ;  /* 0x8000001000057c36 */ /* 0x000fe40008000000 */
[----:B-1----:R-:W-:Y:S01]  /*0150*/  IMAD R3, R2, UR4, R3 ;  /* 0x0000000402037c24 */ /* 0x002fe2000f8e0203 */
[----:B------:R-:W-:Y:S01]  /*0160*/  PRMT R2, RZ, 0x7610, R2 ;  /* 0x00007610ff027816 */ /* 0x000fe20000000002 */
[----:B------:R-:W-:Y:S01]  /*0170*/  UMOV UR4, URZ ;  /* 0x000000ff00047c82 */ /* 0x000fe20008000000 */
[----:B----4-:R-:W-:-:S07]  /*0180*/  SHF.R.S32.HI R5, RZ, 0x1f, R5 ;  /* 0x0000001fff057819 */ /* 0x010fce0000011405 */
.L_x_17:
[----:B------:R-:W0:Y:S01]  /*0190*/  LDCU.64 UR20, c[0x0][0x3c0] ;  /* 0x00007800ff1477ac */ /* 0x000e220008000a00 */
[----:B------:R-:W-:Y:S01]  /*01a0*/  VIADD R6, R3, UR9 ;  /* 0x0000000903067c36 */ /* 0x000fe20008000000 */
[----:B------:R-:W-:Y:S01]  /*01b0*/  BSSY.RECONVERGENT B0, `(.L_x_0) ;  /* 0x0000033000007945 */ /* 0x000fe20003800200 */
[----:B------:R-:W-:Y:S01]  /*01c0*/  VIADD R15, R0, -UR16 ;  /* 0x80000010000f7c36 */ /* 0x000fe20008000000 */
[----:B------:R-:W1:Y:S04]  /*01d0*/  LDCU.64 UR18, c[0x0][0x3b8] ;  /* 0x00007700ff1277ac */ /* 0x000e680008000a00 */
[----:B------:R-:W-:Y:S01]  /*01e0*/  VIMNMX R7, PT, PT, R15, R6, PT ;  /* 0x000000060f077248 */ /* 0x000fe20003fe0100 */
[----:B------:R-:W2:Y:S03]  /*01f0*/  LDCU.64 UR6, c[0x0][0x3c8] ;  /* 0x00007900ff0677ac */ /* 0x000ea60008000a00 */
[----:B------:R-:W-:Y:S01]  /*0200*/  ISETP.GE.AND P1, PT, R7, 0x1, PT ;  /* 0x000000010700780c */ /* 0x000fe20003f26270 */
[----:B------:R-:W3:Y:S01]  /*0210*/  LDCU UR13, c[0x0][0x398] ;  /* 0x00007300ff0d77ac */ /* 0x000ee20008000800 */
[----:B------:R-:W-:Y:S01]  /*0220*/  SHF.R.S32.HI R7, RZ, 0x1f, R6 ;  /* 0x0000001fff077819 */ /* 0x000fe20000011406 */
[----:B------:R-:W-:Y:S01]  /*0230*/  UMOV UR10, UR9 ;  /* 0x00000009000a7c82 */ /* 0x000fe20008000000 */
[----:B0-----:R-:W-:Y:S01]  /*0240*/  ISETP.GE.U32.AND P2, PT, R15, UR20, PT ;  /* 0x000000140f007c0c */ /* 0x001fe2000bf46070 */
[----:B------:R-:W-:-:S02]  /*0250*/  UIADD3 UR9, UPT, UPT, UR9, 0x1, URZ ;  /* 0x0000000109097890 */ /* 0x000fc4000fffe0ff */
[----:B------:R-:W-:Y:S01]  /*0260*/  UISETP.NE.AND UP0, UPT, UR10, UR16, UPT ;  /* 0x000000100a00728c */ /* 0x000fe2000bf05270 */
[----:B-1----:R-:W-:Y:S02]  /*0270*/  ISETP.GE.U32.AND P0, PT, R6, UR18, PT ;  /* 0x0000001206007c0c */ /* 0x002fe4000bf06070 */
[----:B------:R-:W-:Y:S01]  /*0280*/  ISETP.GE.U32.OR.EX P1, PT, R5, UR21, !P1, P2 ;  /* 0x0000001505007c0c */ /* 0x000fe2000cf26520 */
[----:B--2---:R-:W-:-:S03]  /*0290*/  UIMAD.WIDE UR6, UR4, 0x4, UR6 ;  /* 0x00000004040678a5 */ /* 0x004fc6000f8e0206 */
[----:B------:R-:W-:Y:S01]  /*02a0*/  ISETP.GE.U32.OR.EX P1, PT, R7, UR19, P1, P0 ;  /* 0x0000001307007c0c */ /* 0x000fe20008f26500 */
[----:B---3--:R-:W-:-:S12]  /*02b0*/  IMAD R14, R15, UR13, R6 ;  /* 0x0000000d0f0e7c24 */ /* 0x008fd8000f8e0206 */
[----:B------:R-:W-:Y:S05]  /*02c0*/  @P1 BRA `(.L_x_1) ;  /* 0x0000000000841947 */ /* 0x000fea0003800000 */
[----:B------:R-:W0:Y:S01]  /*02d0*/  LDCU.128 UR24, c[0x0][0x380] ;  /* 0x00007000ff1877ac */ /* 0x000e220008000c00 */
[----:B------:R-:W-:Y:S01]  /*02e0*/  SHF.R.S32.HI R13, RZ, 0x1f, R14 ;  /* 0x0000001fff0d7819 */ /* 0x000fe2000001140e */
[----:B------:R-:W-:Y:S01]  /*02f0*/  IMAD.U32 R10, RZ, RZ, UR6 ;  /* 0x00000006ff0a7e24 */ /* 0x000fe2000f8e00ff */
[----:B------:R-:W1:Y:S01]  /*0300*/  LDCU.64 UR22, c[0x0][0x390] ;  /* 0x00007200ff1677ac */ /* 0x000e620008000a00 */
[----:B------:R-:W-:-:S05]  /*0310*/  IMAD.U32 R11, RZ, RZ, UR7 ;  /* 0x00000007ff0b7e24 */ /* 0x000fca000f8e00ff */
[----:B------:R2:W3:Y:S01]  /*0320*/  LDG.E R10, desc[UR14][R10.64] ;  /* 0x0000000e0a0a7981 */ /* 0x0004e2000c1e1900 */
[C---:B0-----:R-:W-:Y:S02]  /*0330*/  IADD3 R16, P1, PT, R14.reuse, UR24, RZ ;  /* 0x000000180e107c10 */ /* 0x041fe4000ff3e0ff */
[C---:B------:R-:W-:Y:S02]  /*0340*/  IADD3 R8, P2, PT, R14.reuse, UR26, RZ ;  /* 0x0000001a0e087c10 */ /* 0x040fe4000ff5e0ff */
[C---:B------:R-:W-:Y:S02]  /*0350*/  IADD3.X R17, PT, PT, R13.reuse, UR25, RZ, P1, !PT ;  /* 0x000000190d117c10 */ /* 0x040fe40008ffe4ff */
[----:B-1----:R-:W-:Y:S02]  /*0360*/  IADD3 R12, P1, PT, R14, UR22, RZ ;  /* 0x000000160e0c7c10 */ /* 0x002fe4000ff3e0ff */
[C---:B------:R-:W-:Y:S01]  /*0370*/  IADD3.X R9, PT, PT, R13.reuse, UR27, RZ, P2, !PT ;  /* 0x0000001b0d097c10 */ /* 0x040fe200097fe4ff */
[----:B------:R-:W4:Y:S01]  /*0380*/  LDG.E.U8 R16, desc[UR14][R16.64] ;  /* 0x0000000e10107981 */ /* 0x000f22000c1e1100 */
[----:B------:R-:W-:-:S03]  /*0390*/  IADD3.X R13, PT, PT, R13, UR23, RZ, P1, !PT ;  /* 0x000000170d0d7c10 */ /* 0x000fc60008ffe4ff */
[----:B------:R-:W5:Y:S04]  /*03a0*/  LDG.E.U8 R8, desc[UR14][R8.64] ;  /* 0x0000000e08087981 */ /* 0x000f68000c1e1100 */
[----:B------:R-:W2:Y:S01]  /*03b0*/  LDG.E.U8 R12, desc[UR14][R12.64] ;  /* 0x0000000e0c0c7981 */ /* 0x000ea2000c1e1100 */
[----:B------:R-:W-:Y:S02]  /*03c0*/  LOP3.LUT R22, R22, 0xff, RZ, 0xc0, !PT ;  /* 0x000000ff16167812 */ /* 0x000fe400078ec0ff */
[----:B------:R-:W-:Y:S02]  /*03d0*/  LOP3.LUT R2, R2, 0xff, RZ, 0xc0, !PT ;  /* 0x000000ff02027812 */ /* 0x000fe400078ec0ff */
[----:B------:R-:W-:Y:S02]  /*03e0*/  LOP3.LUT R4, R4, 0xff, RZ, 0xc0, !PT ;  /* 0x000000ff04047812 */ /* 0x000fe400078ec0ff */
[----:B------:R-:W3:Y:S08]  /*03f0*/  I2F.U16 R22, R22 ;  /* 0x0000001600167306 */ /* 0x000ef00000101000 */
[----:B------:R-:W0:Y:S08]  /*0400*/  I2F.U16 R19, R4 ;  /* 0x0000000400137306 */ /* 0x000e300000101000 */
[----:B------:R-:W1:Y:S01]  /*0410*/  I2F.U16 R2, R2 ;  /* 0x0000000200027306 */ /* 0x000e620000101000 */
[----:B----4-:R-:W-:-:S02]  /*0420*/  I2FP.F32.U32 R17, R16 ;  /* 0x0000001000117245 */ /* 0x010fc40000201000 */
[----:B-----5:R-:W-:Y:S02]  /*0430*/  I2FP.F32.U32 R9, R8 ;  /* 0x0000000800097245 */ /* 0x020fe40000201000 */
[----:B--2---:R-:W-:Y:S01]  /*0440*/  I2FP.F32.U32 R11, R12 ;  /* 0x0000000c000b7245 */ /* 0x004fe20000201000 */
[----:B---3--:R-:W-:Y:S02]  /*0450*/  FFMA R17, R17, R10, R22 ;  /* 0x0000000a11117223 */ /* 0x008fe40000000016 */
[C---:B0-----:R-:W-:Y:S02]  /*0460*/  FFMA R9, R10.reuse, R9, R19 ;  /* 0x000000090a097223 */ /* 0x041fe40000000013 */
[----:B-1----:R-:W-:Y:S02]  /*0470*/  FFMA R11, R10, R11, R2 ;  /* 0x0000000b0a0b7223 */ /* 0x002fe40000000002 */
[----:B------:R-:W0:Y:S08]  /*0480*/  F2I.U32.TRUNC.NTZ R17, R17 ;  /* 0x0000001100117305 */ /* 0x000e30000020f000 */
[----:B------:R-:W1:Y:S08]  /*0490*/  F2I.U32.TRUNC.NTZ R9, R9 ;  /* 0x0000000900097305 */ /* 0x000e70000020f000 */
[----:B------:R-:W2:Y:S01]  /*04a0*/  F2I.U32.TRUNC.NTZ R11, R11 ;  /* 0x0000000b000b7305 */ /* 0x000ea2000020f000 */
[----:B0-----:R-:W-:-:S02]  /*04b0*/  PRMT R22, R17, 0x7610, R22 ;  /* 0x0000761011167816 */ /* 0x001fc40000000016 */
[----:B-1----:R-:W-:Y:S02]  /*04c0*/  PRMT R4, R9, 0x7610, R4 ;  /* 0x0000761009047816 */ /* 0x002fe40000000004 */
[----:B--2---:R-:W-:-:S07]  /*04d0*/  PRMT R2, R11, 0x7610, R2 ;  /* 0x000076100b027816 */ /* 0x004fce0000000002 */
.L_x_1:
[----:B------:R-:W-:Y:S05]  /*04e0*/  BSYNC.RECONVERGENT B0 ;  /* 0x0000000000007941 */ /* 0x000fea0003800200 */
.L_x_0:
[----:B------:R-:W-:Y:S01]  /*04f0*/  ULOP3.LUT UR10, UR17, 0x3, URZ, 0xc0, !UPT ;  /* 0x00000003110a7892 */ /* 0x000fe2000f8ec0ff */
[----:B------:R-:W-:Y:S01]  /*0500*/  ISETP.GE.U32.AND.EX P5, PT, R7, UR19, PT, P0 ;  /* 0x0000001307007c0c */ /* 0x000fe2000bfa6100 */
[----:B------:R-:W-:Y:S02]  /*0510*/  UIADD3 UR18, UPT, UPT, UR4, 0x1, URZ ;  /* 0x0000000104127890 */ /* 0x000fe4000fffe0ff */
[----:B------:R-:W-:-:S03]  /*0520*/  UISETP.NE.AND UP1, UPT, UR10, 0x1, UPT ;  /* 0x000000010a00788c */ /* 0x000fc6000bf25270 */
[----:B------:R-:W-:Y:S01]  /*0530*/  UMOV UR10, UR8 ;  /* 0x00000008000a7c82 */ /* 0x000fe20008000000 */
[----:B------:R-:W-:-:S05]  /*0540*/  IMAD.U32 R8, RZ, RZ, UR18 ;  /* 0x00000012ff087e24 */ /* 0x000fca000f8e00ff */
[----:B------:R-:W-:Y:S05]  /*0550*/  BRA.U !UP1, `(.L_x_2) ;  /* 0x0000000509707547 */ /* 0x000fea000b800000 */
[----:B------:R-:W-:Y:S01]  /*0560*/  VIADD R9, R0, UR8 ;  /* 0x0000000800097c36 */ /* 0x000fe20008000000 */
[----:B------:R-:W-:Y:S01]  /*0570*/  ISETP.GT.AND P1, PT, R15, -0x2, PT ;  /* 0xfffffffe0f00780c */ /* 0x000fe20003f24270 */
[----:B------:R-:W-:Y:S01]  /*0580*/  IMAD.U32 R11, RZ, RZ, UR16 ;  /* 0x00000010ff0b7e24 */ /* 0x000fe2000f8e00ff */
[----:B------:R-:W-:Y:S01]  /*0590*/  BSSY.RECONVERGENT B0, `(.L_x_3) ;  /* 0x0000030000007945 */ /* 0x000fe20003800200 */
[----:B------:R-:W-:Y:S01]  /*05a0*/  VIADD R14, R14, UR13 ;  /* 0x0000000d0e0e7c36 */ /* 0x000fe20008000000 */
[----:B------:R-:W-:Y:S02]  /*05b0*/  VIMNMX R10, PT, PT, R6, R9, PT ;  /* 0x00000009060a7248 */ /* 0x000fe40003fe0100 */
[----:B------:R-:W-:Y:S02]  /*05c0*/  ISETP.GE.U32.AND P4, PT, R9, UR20, PT ;  /* 0x0000001409007c0c */ /* 0x000fe4000bf86070 */
[----:B------:R-:W-:Y:S02]  /*05d0*/  ISETP.GE.AND P3, PT, R10, 0x1, PT ;  /* 0x000000010a00780c */ /* 0x000fe40003f66270 */
[----:B------:R-:W-:-:S02]  /*05e0*/  SHF.R.S32.HI R9, RZ, 0x1f, R9 ;  /* 0x0000001fff097819 */ /* 0x000fc40000011409 */
[----:B------:R-:W-:Y:S02]  /*05f0*/  IADD3 R8, PT, PT, R0, 0x2, -R11 ;  /* 0x0000000200087810 */ /* 0x000fe40007ffe80b */
[----:B------:R-:W-:Y:S02]  /*0600*/  ISETP.GE.U32.OR.EX P3, PT, R9, UR21, !P3, P4 ;  /* 0x0000001509007c0c */ /* 0x000fe4000df66540 */
[----:B------:R-:W-:Y:S02]  /*0610*/  ISETP.LT.U32.AND P2, PT, R8, UR20, PT ;  /* 0x0000001408007c0c */ /* 0x000fe4000bf41070 */
[----:B------:R-:W-:Y:S02]  /*0620*/  ISETP.GE.U32.OR.EX P3, PT, R7, UR19, P3, P0 ;  /* 0x0000001307007c0c */ /* 0x000fe40009f66500 */
[----:B------:R-:W-:Y:S02]  /*0630*/  ISETP.GT.AND P1, PT, R6, RZ, P1 ;  /* 0x000000ff0600720c */ /* 0x000fe40000f24270 */
[----:B------:R-:W-:-:S04]  /*0640*/  SHF.R.S32.HI R8, RZ, 0x1f, R8 ;  /* 0x0000001fff087819 */ /* 0x000fc80000011408 */
[----:B------:R-:W-:-:S04]  /*0650*/  ISETP.LT.U32.AND.EX P1, PT, R8, UR21, P1, P2 ;  /* 0x0000001508007c0c */ /* 0x000fc80008f21120 */
[----:B------:R-:W-:Y:S01]  /*0660*/  ISETP.GE.U32.OR.EX P1, PT, R7, UR19, !P1, P0 ;  /* 0x0000001307007c0c */ /* 0x000fe2000cf26500 */
[----:B------:R-:W-:-:S12]  /*0670*/  @P3 BRA `(.L_x_4) ;  /* 0x0000000000843947 */ /* 0x000fd80003800000 */
[----:B------:R-:W0:Y:S01]  /*0680*/  LDCU.128 UR24, c[0x0][0x380] ;  /* 0x00007000ff1877ac */ /* 0x000e220008000c00 */
[----:B------:R-:W-:Y:S01]  /*0690*/  SHF.R.S32.HI R11, RZ, 0x1f, R14 ;  /* 0x0000001fff0b7819 */ /* 0x000fe2000001140e */
[----:B------:R-:W-:Y:S01]  /*06a0*/  IMAD.U32 R12, RZ, RZ, UR6 ;  /* 0x00000006ff0c7e24 */ /* 0x000fe2000f8e00ff */
[----:B------:R-:W1:Y:S01]  /*06b0*/  LDCU.64 UR22, c[0x0][0x390] ;  /* 0x00007200ff1677ac */ /* 0x000e620008000a00 */
[----:B------:R-:W-:-:S05]  /*06c0*/  IMAD.U32 R13, RZ, RZ, UR7 ;  /* 0x00000007ff0d7e24 */ /* 0x000fca000f8e00ff */
[----:B------:R-:W2:Y:S01]  /*06d0*/  LDG.E R12, desc[UR14][R12.64+0x4] ;  /* 0x0000040e0c0c7981 */ /* 0x000ea2000c1e1900 */
[C---:B0-----:R-:W-:Y:S02]  /*06e0*/  IADD3 R16, P0, PT, R14.reuse, UR24, RZ ;  /* 0x000000180e107c10 */ /* 0x041fe4000ff1e0ff */
[C---:B------:R-:W-:Y:S02]  /*06f0*/  IADD3 R8, P2, PT, R14.reuse, UR26, RZ ;  /* 0x0000001a0e087c10 */ /* 0x040fe4000ff5e0ff */
[C---:B------:R-:W-:Y:S02]  /*0700*/  IADD3.X R17, PT, PT, R11.reuse, UR25, RZ, P0, !PT ;  /* 0x000000190b117c10 */ /* 0x040fe400087fe4ff */
[----:B-1----:R-:W-:Y:S02]  /*0710*/  IADD3 R10, P0, PT, R14, UR22, RZ ;  /* 0x000000160e0a7c10 */ /* 0x002fe4000ff1e0ff */
[C---:B------:R-:W-:Y:S01]  /*0720*/  IADD3.X R9, PT, PT, R11.reuse, UR27, RZ, P2, !PT ;  /* 0x0000001b0b097c10 */ /* 0x040fe200097fe4ff */
[----:B------:R-:W3:Y:S01]  /*0730*/  LDG.E.U8 R16, desc[UR14][R16.64] ;  /* 0x0000000e10107981 */ /* 0x000ee2000c1e1100 */
[----:B------:R-:W-:-:S03]  /*0740*/  IADD3.X R11, PT, PT, R11, UR23, RZ, P0, !PT ;  /* 0x000000170b0b7c10 */ /* 0x000fc600087fe4ff */
[----:B------:R-:W4:Y:S04]  /*0750*/  LDG.E.U8 R8, desc[UR14][R8.64] ;  /* 0x0000000e08087981 */ /* 0x000f28000c1e1100 */
[----:B------:R-:W5:Y:S01]  /*0760*/  LDG.E.U8 R10, desc[UR14][R10.64] ;  /* 0x0000000e0a0a7981 */ /* 0x000f62000c1e1100 */
[----:B------:R-:W-:Y:S02]  /*0770*/  LOP3.LUT R22, R22, 0xff, RZ, 0xc0, !PT ;  /* 0x000000ff16167812 */ /* 0x000fe400078ec0ff */
[----:B------:R-:W-:Y:S02]  /*0780*/  LOP3.LUT R2, R2, 0xff, RZ, 0xc0, !PT ;  /* 0x000000ff02027812 */ /* 0x000fe400078ec0ff */
[----:B------:R-:W-:Y:S02]  /*0790*/  LOP3.LUT R4, R4, 0xff, RZ, 0xc0, !PT ;  /* 0x000000ff04047812 */ /* 0x000fe400078ec0ff */
[----:B------:R-:W2:Y:S08]  /*07a0*/  I2F.U16 R22, R22 ;  /* 0x0000001600167306 */ /* 0x000eb00000101000 */
[----:B------:R-:W0:Y:S08]  /*07b0*/  I2F.U16 R19, R4 ;  /* 0x0000000400137306 */ /* 0x000e300000101000 */
[----:B------:R-:W1:Y:S01]  /*07c0*/  I2F.U16 R2, R2 ;  /* 0x0000000200027306 */ /* 0x000e620000101000 */
[----:B---3--:R-:W-:-:S02]  /*07d0*/  I2FP.F32.U32 R15, R16 ;  /* 0x00000010000f7245 */ /* 0x008fc40000201000 */
[----:B----4-:R-:W-:Y:S02]  /*07e0*/  I2FP.F32.U32 R9, R8 ;  /* 0x0000000800097245 */ /* 0x010fe40000201000 */
[----:B-----5:R-:W-:Y:S01]  /*07f0*/  I2FP.F32.U32 R11, R10 ;  /* 0x0000000a000b7245 */ /* 0x020fe20000201000 */
[----:B--2---:R-:W-:Y:S02]  /*0800*/  FFMA R15, R15, R12, R22 ;  /* 0x0000000c0f0f7223 */ /* 0x004fe40000000016 */
        /* <DEDUP_REMOVED lines=8> */
.L_x_4:
[----:B------:R-:W-:Y:S05]  /*0890*/  BSYNC.RECONVERGENT B0 ;  /* 0x0000000000007941 */ /* 0x000fea0003800200 */
.L_x_3:
[----:B------:R-:W-:Y:S04]  /*08a0*/  BSSY.RECONVERGENT B0, `(.L_x_5) ;  /* 0x0000024000007945 */ /* 0x000fe80003800200 */
[----:B------:R-:W-:Y:S05]  /*08b0*/  @P1 BRA `(.L_x_6) ;  /* 0x0000000000881947 */ /* 0x000fea0003800000 */
[----:B------:R-:W0:Y:S01]  /*08c0*/  LDCU.128 UR20, c[0x0][0x380] ;  /* 0x00007000ff1477ac */ /* 0x000e220008000c00 */
[----:B------:R-:W-:Y:S02]  /*08d0*/  VIADD R12, R14, UR13 ;  /* 0x0000000d0e0c7c36 */ /* 0x000fe40008000000 */
[----:B------:R-:W-:Y:S01]  /*08e0*/  IMAD.U32 R10, RZ, RZ, UR6 ;  /* 0x00000006ff0a7e24 */ /* 0x000fe2000f8e00ff */
[----:B------:R-:W1:Y:S01]  /*08f0*/  LDCU.64 UR18, c[0x0][0x390] ;  /* 0x00007200ff1277ac */ /* 0x000e620008000a00 */
[----:B------:R-:W-:Y:S01]  /*0900*/  IMAD.U32 R11, RZ, RZ, UR7 ;  /* 0x00000007ff0b7e24 */ /* 0x000fe2000f8e00ff */
[----:B------:R-:W-:-:S04]  /*0910*/  SHF.R.S32.HI R13, RZ, 0x1f, R12 ;  /* 0x0000001fff0d7819 */ /* 0x000fc8000001140c */
        /* <DEDUP_REMOVED lines=28> */
.L_x_6:
[----:B------:R-:W-:Y:S05]  /*0ae0*/  BSYNC.RECONVERGENT B0 ;  /* 0x0000000000007941 */ /* 0x000fea0003800200 */
.L_x_5:
[----:B------:R-:W-:Y:S02]  /*0af0*/  UIADD3 UR6, UPT, UPT, UR4, 0x3, URZ ;  /* 0x0000000304067890 */ /* 0x000fe4000fffe0ff */
[----:B------:R-:W-:-:S04]  /*0b00*/  UIADD3 UR10, UPT, UPT, -UR16, 0x3, URZ ;  /* 0x00000003100a7890 */ /* 0x000fc8000fffe1ff */
[----:B------:R-:W-:-:S08]  /*0b10*/  IMAD.U32 R8, RZ, RZ, UR6 ;  /* 0x00000006ff087e24 */ /* 0x000fd0000f8e00ff */
.L_x_2:
[----:B------:R-:W-:-:S09]  /*0b20*/  UISETP.GE.U32.AND UP1, UPT, UR5, 0x3, UPT ;  /* 0x000000030500788c */ /* 0x000fd2000bf26070 */
[----:B------:R-:W-:Y:S05]  /*0b30*/  BRA.U !UP1, `(.L_x_7) ;  /* 0x0000000909e47547 */ /* 0x000fea000b800000 */
[----:B------:R-:W-:Y:S01]  /*0b40*/  VIADD R11, R0, UR10 ;  /* 0x0000000a000b7c36 */ /* 0x000fe20008000000 */
[----:B------:R-:W0:Y:S01]  /*0b50*/  LDCU UR6, c[0x0][0x398] ;  /* 0x00007300ff0677ac */ /* 0x000e220008000800 */
[----:B------:R-:W-:Y:S02]  /*0b60*/  IMAD.U32 R10, RZ, RZ, UR13 ;  /* 0x0000000dff0a7e24 */ /* 0x000fe4000f8e00ff */
[C---:B------:R-:W-:Y:S01]  /*0b70*/  VIADD R15, R11.reuse, 0x2 ;  /* 0x000000020b0f7836 */ /* 0x040fe20000000000 */
[----:B------:R-:W1:Y:S01]  /*0b80*/  LDCU.64 UR22, c[0x0][0x390] ;  /* 0x00007200ff1677ac */ /* 0x000e620008000a00 */
[C---:B------:R-:W-:Y:S02]  /*0b90*/  IMAD R13, R11.reuse, R10, UR13 ;  /* 0x0000000d0b0d7e24 */ /* 0x040fe4000f8e020a */
[C---:B------:R-:W-:Y:S01]  /*0ba0*/  VIADD R21, R11.reuse, 0x3 ;  /* 0x000000030b157836 */ /* 0x040fe20000000000 */
[----:B------:R-:W2:Y:S01]  /*0bb0*/  LDCU.64 UR18, c[0x0][0x3c0] ;  /* 0x00007800ff1277ac */ /* 0x000ea20008000a00 */
[----:B------:R-:W-:-:S02]  /*0bc0*/  VIADD R9, R11, 0x1 ;  /* 0x000000010b097836 */ /* 0x000fc40000000000 */
[--C-:B------:R-:W-:Y:S01]  /*0bd0*/  IMAD R10, R11, UR13, R6.reuse ;  /* 0x0000000d0b0a7c24 */ /* 0x100fe2000f8e0206 */
[----:B------:R-:W3:Y:S01]  /*0be0*/  LDCU.64 UR20, c[0x0][0x3b8] ;  /* 0x00007700ff1477ac */ /* 0x000ee20008000a00 */
[----:B------:R-:W-:Y:S02]  /*0bf0*/  IMAD.IADD R11, R6, 0x1, R13 ;  /* 0x00000001060b7824 */ /* 0x000fe400078e020d */
[--C-:B------:R-:W-:Y:S01]  /*0c00*/  IMAD R20, R15, UR13, R6.reuse ;  /* 0x0000000d0f147c24 */ /* 0x100fe2000f8e0206 */
[----:B------:R-:W4:Y:S01]  /*0c10*/  LDCU.128 UR24, c[0x0][0x380] ;  /* 0x00007000ff1877ac */ /* 0x000f220008000c00 */
[----:B------:R-:W-:Y:S01]  /*0c20*/  IMAD R21, R21, UR13, R6 ;  /* 0x0000000d15157c24 */ /* 0x000fe2000f8e0206 */
[----:B0-----:R-:W-:-:S12]  /*0c30*/  UIADD3 UR7, UPT, UPT, -UR16, UR10, URZ ;  /* 0x0000000a10077290 */ /* 0x001fd8000fffe1ff */
.L_x_16:
[C---:B------:R-:W-:Y:S01]  /*0c40*/  VIADD R17, R9.reuse, 0xffffffff ;  /* 0xffffffff09117836 */ /* 0x040fe20000000000 */
[C---:B--2---:R-:W-:Y:S01]  /*0c50*/  ISETP.GE.U32.AND P2, PT, R9.reuse, UR18, PT ;  /* 0x0000001209007c0c */ /* 0x044fe2000bf46070 */
[C---:B------:R-:W-:Y:S01]  /*0c60*/  VIADD R13, R9.reuse, 0x1 ;  /* 0x00000001090d7836 */ /* 0x040fe20000000000 */
[----:B------:R-:W-:Y:S01]  /*0c70*/  BSSY.RECONVERGENT B0, `(.L_x_8) ;  /* 0x0000038000007945 */ /* 0x000fe20003800200 */
[----:B------:R-:W-:Y:S01]  /*0c80*/  VIADD R15, R9, 0x2 ;  /* 0x00000002090f7836 */ /* 0x000fe20000000000 */
[----:B------:R-:W-:Y:S02]  /*0c90*/  ISETP.GE.U32.AND P1, PT, R17, UR18, PT ;  /* 0x0000001211007c0c */ /* 0x000fe4000bf26070 */
[----:B------:R-:W-:Y:S02]  /*0ca0*/  SHF.R.S32.HI R12, RZ, 0x1f, R17 ;  /* 0x0000001fff0c7819 */ /* 0x000fe40000011411 */
[----:B------:R-:W-:Y:S02]  /*0cb0*/  ISETP.GE.U32.AND P4, PT, R13, UR18, PT ;  /* 0x000000120d007c0c */ /* 0x000fe4000bf86070 */
[----:B------:R-:W-:-:S02]  /*0cc0*/  ISETP.GE.U32.OR.EX P1, PT, R12, UR19, P5, P1 ;  /* 0x000000130c007c0c */ /* 0x000fc4000af26510 */
[----:B------:R-:W-:Y:S02]  /*0cd0*/  VIMNMX R12, PT, PT, R6, R17, PT ;  /* 0x00000011060c7248 */ /* 0x000fe40003fe0100 */
[----:B------:R-:W-:Y:S02]  /*0ce0*/  SHF.R.S32.HI R14, RZ, 0x1f, R13 ;  /* 0x0000001fff0e7819 */ /* 0x000fe4000001140d */
[----:B------:R-:W-:Y:S01]  /*0cf0*/  ISETP.LT.OR P1, PT, R12, 0x1, P1 ;  /* 0x000000010c00780c */ /* 0x000fe20000f21670 */
[----:B------:R-:W-:Y:S01]  /*0d00*/  IMAD.U32 R12, RZ, RZ, UR11 ;  /* 0x0000000bff0c7e24 */ /* 0x000fe2000f8e00ff */
[----:B------:R-:W-:Y:S02]  /*0d10*/  ISETP.GT.U32.AND P3, PT, R17, 0x7ffffffe, PT ;  /* 0x7ffffffe1100780c */ /* 0x000fe40003f64070 */
[----:B------:R-:W-:Y:S02]  /*0d20*/  ISETP.GE.U32.OR.EX P4, PT, R14, UR19, P5, P4 ;  /* 0x000000130e007c0c */ /* 0x000fe4000af86540 */
[----:B------:R-:W-:-:S02]  /*0d30*/  SHF.R.S32.HI R14, RZ, 0x1f, R9 ;  /* 0x0000001fff0e7819 */ /* 0x000fc40000011409 */
[C---:B------:R-:W-:Y:S02]  /*0d40*/  ISETP.LT.OR P3, PT, R6.reuse, 0x1, P3 ;  /* 0x000000010600780c */ /* 0x040fe40001f61670 */
[----:B------:R-:W-:Y:S02]  /*0d50*/  VIMNMX R13, PT, PT, R6, R13, PT ;  /* 0x0000000d060d7248 */ /* 0x000fe40003fe0100 */
[----:B------:R-:W-:Y:S02]  /*0d60*/  ISETP.GE.U32.AND P0, PT, R15, UR18, PT ;  /* 0x000000120f007c0c */ /* 0x000fe4000bf06070 */
[----:B------:R-:W-:Y:S02]  /*0d70*/  SHF.R.S32.HI R16, RZ, 0x1f, R15 ;  /* 0x0000001fff107819 */ /* 0x000fe4000001140f */
[----:B------:R-:W-:Y:S02]  /*0d80*/  ISETP.GE.U32.OR.EX P2, PT, R14, UR19, P3, P2 ;  /* 0x000000130e007c0c */ /* 0x000fe40009f46520 */
[----:B------:R-:W-:Y:S01]  /*0d90*/  ISETP.LT.OR P4, PT, R13, 0x1, P4 ;  /* 0x000000010d00780c */ /* 0x000fe20002781670 */
[----:B------:R-:W-:Y:S01]  /*0da0*/  IMAD.U32 R13, RZ, RZ, UR12 ;  /* 0x0000000cff0d7e24 */ /* 0x000fe2000f8e00ff */
[----:B------:R-:W-:-:S02]  /*0db0*/  ISETP.GE.U32.OR.EX P0, PT, R16, UR19, P5, P0 ;  /* 0x0000001310007c0c */ /* 0x000fc4000af06500 */
[----:B------:R-:W-:Y:S01]  /*0dc0*/  VIMNMX R15, PT, PT, R6, R15, PT ;  /* 0x0000000f060f7248 */ /* 0x000fe20003fe0100 */
[----:B------:R-:W-:Y:S01]  /*0dd0*/  IMAD.WIDE R12, R8, 0x4, R12 ;  /* 0x00000004080c7825 */ /* 0x000fe200078e020c */
[----:B---3--:R-:W-:Y:S02]  /*0de0*/  ISETP.GE.U32.AND P3, PT, R6, UR20, PT ;  /* 0x0000001406007c0c */ /* 0x008fe4000bf66070 */
[----:B------:R-:W-:Y:S02]  /*0df0*/  ISETP.LT.OR P0, PT, R15, 0x1, P0 ;  /* 0x000000010f00780c */ /* 0x000fe40000701670 */
[----:B------:R-:W-:Y:S01]  /*0e00*/  ISETP.GE.U32.OR.EX P2, PT, R7, UR21, P2, P3 ;  /* 0x0000001507007c0c */ /* 0x000fe20009746530 */
[----:B------:R-:W-:-:S12]  /*0e10*/  @P1 BRA `(.L_x_9) ;  /* 0x0000000000741947 */ /* 0x000fd80003800000 */
[----:B------:R-:W-:Y:S01]  /*0e20*/  SHF.R.S32.HI R15, RZ, 0x1f, R10 ;  /* 0x0000001fff0f7819 */ /* 0x000fe2000001140a */
[----:B------:R-:W2:Y:S01]  /*0e30*/  LDG.E R23, desc[UR14][R12.64+-0x8] ;  /* 0xfffff80e0c177981 */ /* 0x000ea2000c1e1900 */
[C---:B----4-:R-:W-:Y:S02]  /*0e40*/  IADD3 R18, P1, PT, R10.reuse, UR24, RZ ;  /* 0x000000180a127c10 */ /* 0x050fe4000ff3e0ff */
[C---:B------:R-:W-:Y:S02]  /*0e50*/  IADD3 R16, P3, PT, R10.reuse, UR26, RZ ;  /* 0x0000001a0a107c10 */ /* 0x040fe4000ff7e0ff */
[C---:B------:R-:W-:Y:S02]  /*0e60*/  IADD3.X R19, PT, PT, R15.reuse, UR25, RZ, P1, !PT ;  /* 0x000000190f137c10 */ /* 0x040fe40008ffe4ff */
[----:B-1----:R-:W-:Y:S02]  /*0e70*/  IADD3 R14, P1, PT, R10, UR22, RZ ;  /* 0x000000160a0e7c10 */ /* 0x002fe4000ff3e0ff */
[C---:B------:R-:W-:Y:S01]  /*0e80*/  IADD3.X R17, PT, PT, R15.reuse, UR27, RZ, P3, !PT ;  /* 0x0000001b0f117c10 */ /* 0x040fe20009ffe4ff */
[----:B------:R0:W3:Y:S01]  /*0e90*/  LDG.E.U8 R18, desc[UR14][R18.64] ;  /* 0x0000000e12127981 */ /* 0x0000e2000c1e1100 */
[----:B------:R-:W-:-:S03]  /*0ea0*/  IADD3.X R15, PT, PT, R15, UR23, RZ, P1, !PT ;  /* 0x000000170f0f7c10 */ /* 0x000fc60008ffe4ff */
[----:B------:R-:W4:Y:S04]  /*0eb0*/  LDG.E.U8 R16, desc[UR14][R16.64] ;  /* 0x0000000e10107981 */ /* 0x000f28000c1e1100 */
[----:B------:R-:W5:Y:S01]  /*0ec0*/  LDG.E.U8 R14, desc[UR14][R14.64] ;  /* 0x0000000e0e0e7981 */ /* 0x000f62000c1e1100 */
[----:B------:R-:W-:Y:S02]  /*0ed0*/  LOP3.LUT R4, R4, 0xff, RZ, 0xc0, !PT ;  /* 0x000000ff04047812 */ /* 0x000fe400078ec0ff */
[----:B------:R-:W-:Y:S02]  /*0ee0*/  LOP3.LUT R22, R22, 0xff, RZ, 0xc0, !PT ;  /* 0x000000ff16167812 */ /* 0x000fe400078ec0ff */
[----:B------:R-:W-:Y:S02]  /*0ef0*/  LOP3.LUT R2, R2, 0xff, RZ, 0xc0, !PT ;  /* 0x000000ff02027812 */ /* 0x000fe400078ec0ff */
[----:B------:R-:W2:Y:S08]  /*0f00*/  I2F.U16 R25, R22 ;  /* 0x0000001600197306 */ /* 0x000eb00000101000 */
[----:B------:R-:W1:Y:S08]  /*0f10*/  I2F.U16 R4, R4 ;  /* 0x0000000400047306 */ /* 0x000e700000101000 */
[----:B0-----:R-:W0:Y:S01]  /*0f20*/  I2F.U16 R19, R2 ;  /* 0x0000000200137306 */ /* 0x001e220000101000 */
[----:B---3--:R-:W-:-:S02]  /*0f30*/  I2FP.F32.U32 R18, R18 ;  /* 0x0000001200127245 */ /* 0x008fc40000201000 */
[----:B----4-:R-:W-:Y:S02]  /*0f40*/  I2FP.F32.U32 R16, R16 ;  /* 0x0000001000107245 */ /* 0x010fe40000201000 */
[----:B-----5:R-:W-:Y:S01]  /*0f50*/  I2FP.F32.U32 R14, R14 ;  /* 0x0000000e000e7245 */ /* 0x020fe20000201000 */
[----:B--2---:R-:W-:Y:S02]  /*0f60*/  FFMA R18, R18, R23, R25 ;  /* 0x0000001712127223 */ /* 0x004fe40000000019 */
[C---:B-1----:R-:W-:Y:S02]  /*0f70*/  FFMA R16, R23.reuse, R16, R4 ;  /* 0x0000001017107223 */ /* 0x042fe40000000004 */
[----:B0-----:R-:W-:Y:S02]  /*0f80*/  FFMA R14, R23, R14, R19 ;  /* 0x0000000e170e7223 */ /* 0x001fe40000000013 */
[----:B------:R-:W0:Y:S08]  /*0f90*/  F2I.U32.TRUNC.NTZ R18, R18 ;  /* 0x0000001200127305 */ /* 0x000e30000020f000 */
[----:B------:R-:W1:Y:S08]  /*0fa0*/  F2I.U32.TRUNC.NTZ R16, R16 ;  /* 0x0000001000107305 */ /* 0x000e70000020f000 */
[----:B------:R-:W2:Y:S01]  /*0fb0*/  F2I.U32.TRUNC.NTZ R14, R14 ;  /* 0x0000000e000e7305 */ /* 0x000ea2000020f000 */
[----:B0-----:R-:W-:-:S02]  /*0fc0*/  PRMT R22, R18, 0x7610, R22 ;  /* 0x0000761012167816 */ /* 0x001fc40000000016 */
[----:B-1----:R-:W-:Y:S02]  /*0fd0*/  PRMT R4, R16, 0x7610, R4 ;  /* 0x0000761010047816 */ /* 0x002fe40000000004 */
[----:B--2---:R-:W-:-:S07]  /*0fe0*/  PRMT R2, R14, 0x7610, R2 ;  /* 0x000076100e027816 */ /* 0x004fce0000000002 */
.L_x_9:
[----:B-1--4-:R-:W-:Y:S05]  /*0ff0*/  BSYNC.RECONVERGENT B0 ;  /* 0x0000000000007941 */ /* 0x012fea0003800200 */
.L_x_8:
[----:B------:R-:W-:Y:S04]  /*1000*/  BSSY.RECONVERGENT B0, `(.L_x_10) ;  /* 0x000001f000007945 */ /* 0x000fe80003800200 */
[----:B------:R-:W-:Y:S05]  /*1010*/  @P2 BRA `(.L_x_11) ;  /* 0x0000000000742947 */ /* 0x000fea0003800000 */
[----:B------:R-:W-:Y:S01]  /*1020*/  SHF.R.S32.HI R15, RZ, 0x1f, R11 ;  /* 0x0000001fff0f7819 */ /* 0x000fe2000001140b */
[----:B------:R-:W2:Y:S01]  /*1030*/  LDG.E R23, desc[UR14][R12.64+-0x4] ;  /* 0xfffffc0e0c177981 */ /* 0x000ea2000c1e1900 */
[C---:B------:R-:W-:Y:S02]  /*1040*/  IADD3 R18, P1, PT, R11.reuse, UR24, RZ ;  /* 0x000000180b127c10 */ /* 0x040fe4000ff3e0ff */
[----:B------:R-:W-:Y:S02]  /*1050*/  IADD3 R16, P2, PT, R11, UR26, RZ ;  /* 0x0000001a0b107c10 */ /* 0x000fe4000ff5e0ff */
[----:B------:R-:W-:Y:S02]  /*1060*/  IADD3.X R19, PT, PT, R15, UR25, RZ, P1, !PT ;  /* 0x000000190f137c10 */ /* 0x000fe40008ffe4ff */
[----:B------:R-:W-:Y:S02]  /*1070*/  IADD3 R14, P1, PT, R11, UR22, RZ ;  /* 0x000000160b0e7c10 */ /* 0x000fe4000ff3e0ff */
        /* <DEDUP_REMOVED lines=23> */
.L_x_11:
[----:B------:R-:W-:Y:S05]  /*11f0*/  BSYNC.RECONVERGENT B0 ;  /* 0x0000000000007941 */ /* 0x000fea0003800200 */
.L_x_10:
[----:B------:R-:W-:Y:S04]  /*1200*/  BSSY.RECONVERGENT B0, `(.L_x_12) ;  /* 0x000001f000007945 */ /* 0x000fe80003800200 */
[----:B------:R-:W-:Y:S05]  /*1210*/  @P4 BRA `(.L_x_13) ;  /* 0x0000000000744947 */ /* 0x000fea0003800000 */
[----:B------:R-:W-:Y:S01]  /*1220*/  SHF.R.S32.HI R19, RZ, 0x1f, R20 ;  /* 0x0000001fff137819 */ /* 0x000fe20000011414 */
[----:B------:R-:W2:Y:S01]  /*1230*/  LDG.E R23, desc[UR14][R12.64] ;  /* 0x0000000e0c177981 */ /* 0x000ea2000c1e1900 */
[C---:B------:R-:W-:Y:S02]  /*1240*/  IADD3 R16, P1, PT, R20.reuse, UR24, RZ ;  /* 0x0000001814107c10 */ /* 0x040fe4000ff3e0ff */
[C---:B------:R-:W-:Y:S02]  /*1250*/  IADD3 R14, P2, PT, R20.reuse, UR26, RZ ;  /* 0x0000001a140e7c10 */ /* 0x040fe4000ff5e0ff */
[C---:B------:R-:W-:Y:S02]  /*1260*/  IADD3.X R17, PT, PT, R19.reuse, UR25, RZ, P1, !PT ;  /* 0x0000001913117c10 */ /* 0x040fe40008ffe4ff */
        /* <DEDUP_REMOVED lines=24> */
.L_x_13:
[----:B------:R-:W-:Y:S05]  /*13f0*/  BSYNC.RECONVERGENT B0 ;  /* 0x0000000000007941 */ /* 0x000fea0003800200 */
.L_x_12:
[----:B------:R-:W-:Y:S04]  /*1400*/  BSSY.RECONVERGENT B0, `(.L_x_14) ;  /* 0x000001f000007945 */ /* 0x000fe80003800200 */
[----:B------:R-:W-:Y:S05]  /*1410*/  @P0 BRA `(.L_x_15) ;  /* 0x0000000000740947 */ /* 0x000fea0003800000 */
[----:B------:R-:W-:Y:S01]  /*1420*/  SHF.R.S32.HI R19, RZ, 0x1f, R21 ;  /* 0x0000001fff137819 */ /* 0x000fe20000011415 */
[----:B------:R0:W2:Y:S01]  /*1430*/  LDG.E R12, desc[UR14][R12.64+0x4] ;  /* 0x0000040e0c0c7981 */ /* 0x0000a2000c1e1900 */
[C---:B------:R-:W-:Y:S02]  /*1440*/  IADD3 R16, P0, PT, R21.reuse, UR24, RZ ;  /* 0x0000001815107c10 */ /* 0x040fe4000ff1e0ff */
[----:B------:R-:W-:Y:S02]  /*1450*/  IADD3 R14, P1, PT, R21, UR26, RZ ;  /* 0x0000001a150e7c10 */ /* 0x000fe4000ff3e0ff */
[----:B------:R-:W-:Y:S02]  /*1460*/  IADD3.X R17, PT, PT, R19, UR25, RZ, P0, !PT ;  /* 0x0000001913117c10 */ /* 0x000fe400087fe4ff */
[----:B------:R-:W-:Y:S02]  /*1470*/  IADD3 R18, P0, PT, R21, UR22, RZ ;  /* 0x0000001615127c10 */ /* 0x000fe4000ff1e0ff */
[C---:B------:R-:W-:Y:S01]  /*1480*/  IADD3.X R15, PT, PT, R19.reuse, UR27, RZ, P1, !PT ;  /* 0x0000001b130f7c10 */ /* 0x040fe20008ffe4ff */
[----:B------:R-:W3:Y:S01]  /*1490*/  LDG.E.U8 R16, desc[UR14][R16.64] ;  /* 0x0000000e10107981 */ /* 0x000ee2000c1e1100 */
[----:B------:R-:W-:-:S03]  /*14a0*/  IADD3.X R19, PT, PT, R19, UR23, RZ, P0, !PT ;  /* 0x0000001713137c10 */ /* 0x000fc600087fe4ff */
[----:B------:R-:W0:Y:S04]  /*14b0*/  LDG.E.U8 R14, desc[UR14][R14.64] ;  /* 0x0000000e0e0e7981 */ /* 0x000e28000c1e1100 */
[----:B------:R-:W4:Y:S01]  /*14c0*/  LDG.E.U8 R18, desc[UR14][R18.64] ;  /* 0x0000000e12127981 */ /* 0x000f22000c1e1100 */
[----:B------:R-:W-:Y:S02]  /*14d0*/  LOP3.LUT R22, R22, 0xff, RZ, 0xc0, !PT ;  /* 0x000000ff16167812 */ /* 0x000fe400078ec0ff */
[----:B------:R-:W-:Y:S02]  /*14e0*/  LOP3.LUT R2, R2, 0xff, RZ, 0xc0, !PT ;  /* 0x000000ff02027812 */ /* 0x000fe400078ec0ff */
[----:B------:R-:W-:Y:S02]  /*14f0*/  LOP3.LUT R4, R4, 0xff, RZ, 0xc0, !PT ;  /* 0x000000ff04047812 */ /* 0x000fe400078ec0ff */
[----:B------:R-:W2:Y:S08]  /*1500*/  I2F.U16 R22, R22 ;  /* 0x0000001600167306 */ /* 0x000eb00000101000 */
[----:B------:R-:W1:Y:S08]  /*1510*/  I2F.U16 R23, R4 ;  /* 0x0000000400177306 */ /* 0x000e700000101000 */
[----:B------:R-:W5:Y:S01]  /*1520*/  I2F.U16 R2, R2 ;  /* 0x0000000200027306 */ /* 0x000f620000101000 */
[----:B---3--:R-:W-:-:S02]  /*1530*/  I2FP.F32.U32 R17, R16 ;  /* 0x0000001000117245 */ /* 0x008fc40000201000 */
[----:B0-----:R-:W-:Y:S02]  /*1540*/  I2FP.F32.U32 R13, R14 ;  /* 0x0000000e000d7245 */ /* 0x001fe40000201000 */
[----:B----4-:R-:W-:Y:S01]  /*1550*/  I2FP.F32.U32 R15, R18 ;  /* 0x00000012000f7245 */ /* 0x010fe20000201000 */
[----:B--2---:R-:W-:Y:S02]  /*1560*/  FFMA R17, R17, R12, R22 ;  /* 0x0000000c11117223 */ /* 0x004fe40000000016 */
[C---:B-1----:R-:W-:Y:S02]  /*1570*/  FFMA R13, R12.reuse, R13, R23 ;  /* 0x0000000d0c0d7223 */ /* 0x042fe40000000017 */
[----:B-----5:R-:W-:Y:S02]  /*1580*/  FFMA R15, R12, R15, R2 ;  /* 0x0000000f0c0f7223 */ /* 0x020fe40000000002 */
[----:B------:R-:W0:Y:S08]  /*1590*/  F2I.U32.TRUNC.NTZ R17, R17 ;  /* 0x0000001100117305 */ /* 0x000e30000020f000 */
[----:B------:R-:W1:Y:S08]  /*15a0*/  F2I.U32.TRUNC.NTZ R13, R13 ;  /* 0x0000000d000d7305 */ /* 0x000e70000020f000 */
[----:B------:R-:W2:Y:S01]  /*15b0*/  F2I.U32.TRUNC.NTZ R15, R15 ;  /* 0x0000000f000f7305 */ /* 0x000ea2000020f000 */
[----:B0-----:R-:W-:-:S02]  /*15c0*/  PRMT R22, R17, 0x7610, R22 ;  /* 0x0000761011167816 */ /* 0x001fc40000000016 */
[----:B-1----:R-:W-:Y:S02]  /*15d0*/  PRMT R4, R13, 0x7610, R4 ;  /* 0x000076100d047816 */ /* 0x002fe40000000004 */
[----:B--2---:R-:W-:-:S07]  /*15e0*/  PRMT R2, R15, 0x7610, R2 ;  /* 0x000076100f027816 */ /* 0x004fce0000000002 */
.L_x_15:
[----:B------:R-:W-:Y:S05]  /*15f0*/  BSYNC.RECONVERGENT B0 ;  /* 0x0000000000007941 */ /* 0x000fea0003800200 */
.L_x_14:
[----:B------:R-:W-:Y:S01]  /*1600*/  UIADD3 UR7, UPT, UPT, UR7, 0x4, URZ ;  /* 0x0000000407077890 */ /* 0x000fe2000fffe0ff */
[----:B------:R-:W-:Y:S01]  /*1610*/  VIADD R8, R8, 0x4 ;  /* 0x0000000408087836 */ /* 0x000fe20000000000 */
[----:B------:R-:W-:Y:S01]  /*1620*/  UMOV UR13, UR6 ;  /* 0x00000006000d7c82 */ /* 0x000fe20008000000 */
[----:B------:R-:W-:Y:S01]  /*1630*/  VIADD R9, R9, 0x4 ;  /* 0x0000000409097836 */ /* 0x000fe20000000000 */
[----:B------:R-:W-:Y:S01]  /*1640*/  UISETP.NE.AND UP1, UPT, UR7, 0x1, UPT ;  /* 0x000000010700788c */ /* 0x000fe2000bf25270 */
[----:B------:R-:W-:Y:S02]  /*1650*/  IMAD.U32 R12, RZ, RZ, UR13 ;  /* 0x0000000dff0c7e24 */ /* 0x000fe4000f8e00ff */
[----:B------:R-:W-:Y:S02]  /*1660*/  IMAD.U32 R13, RZ, RZ, UR13 ;  /* 0x0000000dff0d7e24 */ /* 0x000fe4000f8e00ff */
[----:B------:R-:W-:Y:S02]  /*1670*/  IMAD.U32 R15, RZ, RZ, UR13 ;  /* 0x0000000dff0f7e24 */ /* 0x000fe4000f8e00ff */
[----:B------:R-:W-:-:S02]  /*1680*/  IMAD R11, R12, 0x4, R11 ;  /* 0x000000040c0b7824 */ /* 0x000fc400078e020b */
[----:B------:R-:W-:Y:S02]  /*1690*/  IMAD R20, R13, 0x4, R20 ;  /* 0x000000040d147824 */ /* 0x000fe400078e0214 */
[----:B------:R-:W-:Y:S02]  /*16a0*/  IMAD R21, R12, 0x4, R21 ;  /* 0x000000040c157824 */ /* 0x000fe400078e0215 */
[----:B------:R-:W-:Y:S01]  /*16b0*/  IMAD R10, R15, 0x4, R10 ;  /* 0x000000040f0a7824 */ /* 0x000fe200078e020a */
[----:B------:R-:W-:Y:S06]  /*16c0*/  BRA.U UP1, `(.L_x_16) ;  /* 0xfffffff5015c7547 */ /* 0x000fec000b83ffff */
.L_x_7:
[----:B------:R-:W-:Y:S01]  /*16d0*/  UIADD3 UR4, UPT, UPT, UR17, UR4, URZ ;  /* 0x0000000411047290 */ /* 0x000fe2000fffe0ff */
[----:B------:R-:W-:Y:S11]  /*16e0*/  BRA.U UP0, `(.L_x_17) ;  /* 0xffffffe900a87547 */ /* 0x000ff6000b83ffff */
[----:B------:R-:W0:Y:S01]  /*16f0*/  LDCU.128 UR20, c[0x0][0x3a0] ;  /* 0x00007400ff1477ac */ /* 0x000e220008000c00 */
[----:B------:R-:W-:Y:S01]  /*1700*/  IMAD R0, R0, UR13, R3 ;  /* 0x0000000d00007c24 */ /* 0x000fe2000f8e0203 */
[----:B------:R-:W1:Y:S04]  /*1710*/  LDCU.64 UR6, c[0x0][0x3b0] ;  /* 0x00007600ff0677ac */ /* 0x000e680008000a00 */
[----:B------:R-:W-:Y:S02]  /*1720*/  SHF.R.S32.HI R3, RZ, 0x1f, R0 ;  /* 0x0000001fff037819 */ /* 0x000fe40000011400 */
[C---:B0-----:R-:W-:Y:S02]  /*1730*/  IADD3 R6, P0, PT, R0.reuse, UR20, RZ ;  /* 0x0000001400067c10 */ /* 0x041fe4000ff1e0ff */
[----:B------:R-:W-:-:S02]  /*1740*/  IADD3 R8, P1, PT, R0, UR22, RZ ;  /* 0x0000001600087c10 */ /* 0x000fc4000ff3e0ff */
[----:B-1----:R-:W-:Y:S02]  /*1750*/  IADD3 R10, P2, PT, R0, UR6, RZ ;  /* 0x00000006000a7c10 */ /* 0x002fe4000ff5e0ff */
[C---:B------:R-:W-:Y:S02]  /*1760*/  IADD3.X R7, PT, PT, R3.reuse, UR21, RZ, P0, !PT ;  /* 0x0000001503077c10 */ /* 0x040fe400087fe4ff */
[C---:B------:R-:W-:Y:S02]  /*1770*/  IADD3.X R9, PT, PT, R3.reuse, UR23, RZ, P1, !PT ;  /* 0x0000001703097c10 */ /* 0x040fe40008ffe4ff */
[----:B------:R-:W-:Y:S01]  /*1780*/  IADD3.X R11, PT, PT, R3, UR7, RZ, P2, !PT ;  /* 0x00000007030b7c10 */ /* 0x000fe200097fe4ff */
[----:B------:R-:W-:Y:S04]  /*1790*/  STG.E.U8 desc[UR14][R6.64], R22 ;  /* 0x0000001606007986 */ /* 0x000fe8000c10110e */
[----:B------:R-:W-:Y:S04]  /*17a0*/  STG.E.U8 desc[UR14][R8.64], R4 ;  /* 0x0000000408007986 */ /* 0x000fe8000c10110e */
[----:B------:R-:W-:Y:S01]  /*17b0*/  STG.E.U8 desc[UR14][R10.64], R2 ;  /* 0x000000020a007986 */ /* 0x000fe2000c10110e */
[----:B------:R-:W-:Y:S05]  /*17c0*/  EXIT ;  /* 0x000000000000794d */ /* 0x000fea0003800000 */
.L_x_18:
[----:B------:R-:W-:-:S00]  /*17d0*/  BRA `(.L_x_18) ;  /* 0xfffffffc00fc7947 */ /* 0x000fc0000383ffff */
[----:B------:R-:W-:-:S00]  /*17e0*/  NOP ;  /* 0x0000000000007918 */ /* 0x000fc00000000000 */
        /* <DEDUP_REMOVED lines=9> */
.L_x_75:


//--------------------- .text._Z13median_filterPhS_S_mS_S_S_mmj --------------------------
	.section	.text._Z13median_filterPhS_S_mS_S_S_mmj,"ax",@progbits
	.align	128
        .global         _Z13median_filterPhS_S_mS_S_S_mmj
        .type           _Z13median_filterPhS_S_mS_S_S_mmj,@function
        .size           _Z13median_filterPhS_S_mS_S_S_mmj,(.L_x_76 - _Z13median_filterPhS_S_mS_S_S_mmj)
        .other          _Z13median_filterPhS_S_mS_S_S_mmj,@"STO_CUDA_ENTRY STV_DEFAULT"
_Z13median_filterPhS_S_mS_S_S_mmj:
.text._Z13median_filterPhS_S_mS_S_S_mmj:
[----:B------:R-:W0:Y:S01]  /*0000*/  LDC R1, c[0x0][0x37c] ;  /* 0x0000df00ff017b82 */ /* 0x000e220000000800 */
[----:B------:R-:W1:Y:S07]  /*0010*/  S2R R2, SR_TID.X ;  /* 0x0000000000027919 */ /* 0x000e6e0000002100 */
[----:B------:R-:W1:Y:S01]  /*0020*/  S2UR UR5, SR_CTAID.X ;  /* 0x00000000000579c3 */ /* 0x000e620000002500 */
[----:B------:R-:W2:Y:S01]  /*0030*/  LDCU UR4, c[0x0][0x3c8] ;  /* 0x00007900ff0477ac */ /* 0x000ea20008000800 */
[----:B0-----:R-:W-:Y:S01]  /*0040*/  VIADD R1, R1, 0xffffff90 ;  /* 0xffffff9001017836 */ /* 0x001fe20000000000 */
[----:B------:R-:W0:Y:S01]  /*0050*/  S2R R0, SR_TID.Y ;  /* 0x0000000000007919 */ /* 0x000e220000002200 */
[----:B------:R-:W3:Y:S02]  /*0060*/  LDCU.64 UR8, c[0x0][0x358] ;  /* 0x00006b00ff0877ac */ /* 0x000ee40008000a00 */
[----:B------:R-:W-:-:S02]  /*0070*/  VIADD R4, R1, 0x24 ;  /* 0x0000002401047836 */ /* 0x000fc40000000000 */
[----:B------:R-:W1:Y:S08]  /*0080*/  LDC R3, c[0x0][0x360] ;  /* 0x0000d800ff037b82 */ /* 0x000e700000000800 */
[----:B------:R-:W0:Y:S01]  /*0090*/  S2UR UR7, SR_CTAID.Y ;  /* 0x00000000000779c3 */ /* 0x000e220000002600 */
[----:B--2---:R-:W-:Y:S02]  /*00a0*/  USHF.R.U32.HI UR6, URZ, 0x1, UR4 ;  /* 0x00000001ff067899 */ /* 0x004fe40008011604 */
[----:B------:R-:W-:-:S05]  /*00b0*/  ULOP3.LUT UR4, UR4, 0xfffffffe, URZ, 0xc0, !UPT ;  /* 0xfffffffe04047892 */ /* 0x000fca000f8ec0ff */
[----:B------:R-:W0:Y:S01]  /*00c0*/  LDC R5, c[0x0][0x364] ;  /* 0x0000d900ff057b82 */ /* 0x000e220000000800 */
[----:B------:R-:W-:Y:S01]  /*00d0*/  UISETP.GE.U32.AND UP0, UPT, UR4, 0x3, UPT ;  /* 0x000000030400788c */ /* 0x000fe2000bf06070 */
[----:B-1----:R-:W-:Y:S01]  /*00e0*/  IMAD R2, R3, UR5, R2 ;  /* 0x0000000503027c24 */ /* 0x002fe2000f8e0202 */
[----:B------:R-:W-:Y:S01]  /*00f0*/  UIADD3 UR5, UPT, UPT, -UR6, URZ, URZ ;  /* 0x000000ff06057290 */ /* 0x000fe2000fffe1ff */
[----:B0-----:R-:W-:Y:S02]  /*0100*/  IMAD R3, R5, UR7, R0 ;  /* 0x0000000705037c24 */ /* 0x001fe4000f8e0200 */
[----:B------:R-:W-:Y:S02]  /*0110*/  VIADD R5, R1, 0x48 ;  /* 0x0000004801057836 */ /* 0x000fe40000000000 */
[----:B------:R-:W-:Y:S02]  /*0120*/  VIADD R7, R3, -UR6 ;  /* 0x8000000603077c36 */ /* 0x000fe40008000000 */
[----:B------:R-:W-:-:S03]  /*0130*/  IMAD.MOV.U32 R0, RZ, RZ, RZ ;  /* 0x000000ffff007224 */ /* 0x000fc600078e00ff */
[----:B------:R-:W-:Y:S01]  /*0140*/  SHF.R.S32.HI R6, RZ, 0x1f, R7 ;  /* 0x0000001fff067819 */ /* 0x000fe20000011407 */
[----:B---3--:R-:W-:-:S07]  /*0150*/  VIADD R7, R7, 0x2 ;  /* 0x0000000207077836 */ /* 0x008fce0000000000 */
.L_x_25:
[----:B0-----:R-:W0:Y:S01]  /*0160*/  LDCU.64 UR12, c[0x0][0x3c0] ;  /* 0x00007800ff0c77ac */ /* 0x001e220008000a00 */
[----:B------:R-:W-:Y:S01]  /*0170*/  VIADD R8, R2, UR5 ;  /* 0x0000000502087c36 */ /* 0x000fe20008000000 */
[----:B-1----:R-:W1:Y:S01]  /*0180*/  LDC.64 R12, c[0x0][0x380] ;  /* 0x0000e000ff0c7b82 */ /* 0x002e620000000a00 */
[----:B------:R-:W-:Y:S01]  /*0190*/  VIADD R17, R3, -UR6 ;  /* 0x8000000603117c36 */ /* 0x000fe20008000000 */
[----:B------:R-:W2:Y:S04]  /*01a0*/  LDCU.64 UR10, c[0x0][0x3b8] ;  /* 0x00007700ff0a77ac */ /* 0x000ea80008000a00 */
[----:B------:R-:W-:Y:S01]  /*01b0*/  VIMNMX R9, PT, PT, R17, R8, PT ;  /* 0x0000000811097248 */ /* 0x000fe20003fe0100 */
[----:B------:R-:W3:Y:S01]  /*01c0*/  LDCU UR7, c[0x0][0x398] ;  /* 0x00007300ff0777ac */ /* 0x000ee20008000800 */
[----:B------:R-:W4:Y:S02]  /*01d0*/  LDC.64 R14, c[0x0][0x388] ;  /* 0x0000e200ff0e7b82 */ /* 0x000f240000000a00 */
[----:B------:R-:W-:Y:S01]  /*01e0*/  ISETP.GE.AND P1, PT, R9, 0x1, PT ;  /* 0x000000010900780c */ /* 0x000fe20003f26270 */
[----:B------:R-:W1:Y:S01]  /*01f0*/  LDCU UR16, c[0x0][0x398] ;  /* 0x00007300ff1077ac */ /* 0x000e620008000800 */
[----:B------:R-:W-:Y:S01]  /*0200*/  SHF.R.S32.HI R9, RZ, 0x1f, R8 ;  /* 0x0000001fff097819 */ /* 0x000fe20000011408 */
[----:B------:R-:W1:Y:S01]  /*0210*/  LDCU.64 UR18, c[0x0][0x3c0] ;  /* 0x00007800ff1277ac */ /* 0x000e620008000a00 */
[----:B0-----:R-:W-:Y:S01]  /*0220*/  ISETP.GE.U32.AND P2, PT, R17, UR12, PT ;  /* 0x0000000c11007c0c */ /* 0x001fe2000bf46070 */
[----:B------:R-:W0:Y:S01]  /*0230*/  LDCU.64 UR20, c[0x0][0x3b8] ;  /* 0x00007700ff1477ac */ /* 0x000e220008000a00 */
[----:B--2---:R-:W-:-:S02]  /*0240*/  ISETP.GE.U32.AND P0, PT, R8, UR10, PT ;  /* 0x0000000a08007c0c */ /* 0x004fc4000bf06070 */
[----:B------:R-:W-:Y:S01]  /*0250*/  ISETP.GE.U32.OR.EX P1, PT, R6, UR13, !P1, P2 ;  /* 0x0000000d06007c0c */ /* 0x000fe2000cf26520 */
[----:B------:R-:W2:Y:S01]  /*0260*/  LDCU UR10, c[0x0][0x3c8] ;  /* 0x00007900ff0a77ac */ /* 0x000ea20008000800 */
[----:B---3--:R-:W-:Y:S02]  /*0270*/  IMAD R19, R17, UR7, R8 ;  /* 0x0000000711137c24 */ /* 0x008fe4000f8e0208 */
[----:B------:R-:W-:Y:S01]  /*0280*/  ISETP.GE.U32.OR.EX P1, PT, R9, UR11, P1, P0 ;  /* 0x0000000b09007c0c */ /* 0x000fe20008f26500 */
[----:B------:R-:W3:Y:S01]  /*0290*/  LDCU.64 UR22, c[0x0][0x390] ;  /* 0x00007200ff1677ac */ /* 0x000ee20008000a00 */
[----:B------:R-:W0:Y:S11]  /*02a0*/  LDCU.128 UR24, c[0x0][0x380] ;  /* 0x00007000ff1877ac */ /* 0x000e360008000c00 */
[----:B------:R-:W5:Y:S01]  /*02b0*/  @!P1 LDC.64 R10, c[0x0][0x390] ;  /* 0x0000e400ff0a9b82 */ /* 0x000f620000000a00 */
[----:B------:R-:W-:-:S02]  /*02c0*/  @!P1 SHF.R.S32.HI R16, RZ, 0x1f, R19 ;  /* 0x0000001fff109819 */ /* 0x000fc40000011413 */
[C---:B-1----:R-:W-:Y:S02]  /*02d0*/  @!P1 IADD3 R12, P2, PT, R19.reuse, R12, RZ ;  /* 0x0000000c130c9210 */ /* 0x042fe40007f5e0ff */
[----:B----4-:R-:W-:-:S03]  /*02e0*/  @!P1 IADD3 R14, P3, PT, R19, R14, RZ ;  /* 0x0000000e130e9210 */ /* 0x010fc60007f7e0ff */
[C---:B------:R-:W-:Y:S02]  /*02f0*/  @!P1 IMAD.X R13, R16.reuse, 0x1, R13, P2 ;  /* 0x00000001100d9824 */ /* 0x040fe400010e060d */
[----:B------:R-:W-:-:S03]  /*0300*/  @!P1 IMAD.X R15, R16, 0x1, R15, P3 ;  /* 0x00000001100f9824 */ /* 0x000fc600018e060f */
[----:B------:R-:W4:Y:S04]  /*0310*/  @!P1 LDG.E.U8 R12, desc[UR8][R12.64] ;  /* 0x000000080c0c9981 */ /* 0x000f28000c1e1100 */
[----:B------:R-:W3:Y:S01]  /*0320*/  @!P1 LDG.E.U8 R14, desc[UR8][R14.64] ;  /* 0x000000080e0e9981 */ /* 0x000ee2000c1e1100 */
[----:B-----5:R-:W-:-:S05]  /*0330*/  @!P1 IADD3 R10, P2, PT, R19, R10, RZ ;  /* 0x0000000a130a9210 */ /* 0x020fca0007f5e0ff */
[----:B------:R-:W-:-:S05]  /*0340*/  @!P1 IMAD.X R11, R16, 0x1, R11, P2 ;  /* 0x00000001100b9824 */ /* 0x000fca00010e060b */
[----:B------:R-:W5:Y:S01]  /*0350*/  @!P1 LDG.E.U8 R10, desc[UR8][R10.64] ;  /* 0x000000080a0a9981 */ /* 0x000f62000c1e1100 */
[C---:B------:R-:W-:Y:S01]  /*0360*/  @!P1 IMAD R21, R0.reuse, 0x4, R1 ;  /* 0x0000000400159824 */ /* 0x040fe200078e0201 */
[----:B--2---:R-:W-:Y:S01]  /*0370*/  ULOP3.LUT UP1, URZ, UR10, 0x2, URZ, 0xc0, !UPT ;  /* 0x000000020aff7892 */ /* 0x004fe2000f82c0ff */
[----:B------:R-:W-:Y:S01]  /*0380*/  ISETP.GE.U32.AND.EX P2, PT, R9, UR11, PT, P0 ;  /* 0x0000000b09007c0c */ /* 0x000fe2000bf46100 */
[----:B------:R-:W-:Y:S01]  /*0390*/  @!P1 VIADD R0, R0, 0x1 ;  /* 0x0000000100009836 */ /* 0x000fe20000000000 */
[----:B------:R-:W-:Y:S01]  /*03a0*/  UIADD3 UR4, UPT, UPT, -UR6, 0x1, URZ ;  /* 0x0000000106047890 */ /* 0x000fe2000fffe1ff */
[----:B----4-:R1:W-:Y:S04]  /*03b0*/  @!P1 STL [R21], R12 ;  /* 0x0000000c15009387 */ /* 0x0103e80000100800 */
[----:B---3--:R1:W-:Y:S04]  /*03c0*/  @!P1 STL [R21+0x24], R14 ;  /* 0x0000240e15009387 */ /* 0x0083e80000100800 */
[----:B-----5:R1:W-:Y:S01]  /*03d0*/  @!P1 STL [R21+0x48], R10 ;  /* 0x0000480a15009387 */ /* 0x0203e20000100800 */
[----:B0-----:R-:W-:Y:S05]  /*03e0*/  BRA.U !UP1, `(.L_x_19) ;  /* 0x0000000109d87547 */ /* 0x001fea000b800000 */
[----:B------:R-:W-:Y:S01]  /*03f0*/  VIADD R11, R3, UR4 ;  /* 0x00000004030b7c36 */ /* 0x000fe20008000000 */
[----:B-1----:R-:W0:Y:S01]  /*0400*/  LDC.64 R12, c[0x0][0x388] ;  /* 0x0000e200ff0c7b82 */ /* 0x002e220000000a00 */
[----:B------:R-:W-:-:S03]  /*0410*/  VIADD R19, R19, UR7 ;  /* 0x0000000713137c36 */ /* 0x000fc60008000000 */
[----:B------:R-:W-:Y:S02]  /*0420*/  VIMNMX R10, PT, PT, R8, R11, PT ;  /* 0x0000000b080a7248 */ /* 0x000fe40003fe0100 */
[----:B------:R-:W-:Y:S02]  /*0430*/  ISETP.GE.U32.AND P3, PT, R11, UR12, PT ;  /* 0x0000000c0b007c0c */ /* 0x000fe4000bf66070 */
[----:B------:R-:W-:Y:S02]  /*0440*/  SHF.R.S32.HI R11, RZ, 0x1f, R11 ;  /* 0x0000001fff0b7819 */ /* 0x000fe4000001140b */
[----:B------:R-:W-:-:S04]  /*0450*/  ISETP.GE.AND P1, PT, R10, 0x1, PT ;  /* 0x000000010a00780c */ /* 0x000fc80003f26270 */
[----:B------:R-:W-:Y:S02]  /*0460*/  ISETP.GE.U32.OR.EX P1, PT, R11, UR13, !P1, P3 ;  /* 0x0000000d0b007c0c */ /* 0x000fe4000cf26530 */
[----:B------:R-:W1:Y:S02]  /*0470*/  LDC.64 R10, c[0x0][0x380] ;  /* 0x0000e000ff0a7b82 */ /* 0x000e640000000a00 */
[----:B------:R-:W-:-:S13]  /*0480*/  ISETP.GE.U32.OR.EX P1, PT, R9, UR11, P1, P0 ;  /* 0x0000000b09007c0c */ /* 0x000fda0008f26500 */
[----:B------:R-:W2:Y:S01]  /*0490*/  @!P1 LDC.64 R14, c[0x0][0x390] ;  /* 0x0000e400ff0e9b82 */ /* 0x000ea20000000a00 */
[----:B------:R-:W-:Y:S02]  /*04a0*/  @!P1 SHF.R.S32.HI R16, RZ, 0x1f, R19 ;  /* 0x0000001fff109819 */ /* 0x000fe40000011413 */
[----:B0-----:R-:W-:-:S05]  /*04b0*/  @!P1 IADD3 R12, P4, PT, R19, R12, RZ ;  /* 0x0000000c130c9210 */ /* 0x001fca0007f9e0ff */
[----:B------:R-:W-:Y:S01]  /*04c0*/  @!P1 IMAD.X R13, R16, 0x1, R13, P4 ;  /* 0x00000001100d9824 */ /* 0x000fe200020e060d */
[----:B-1----:R-:W-:-:S04]  /*04d0*/  @!P1 IADD3 R10, P3, PT, R19, R10, RZ ;  /* 0x0000000a130a9210 */ /* 0x002fc80007f7e0ff */
[----:B------:R-:W3:Y:S01]  /*04e0*/  @!P1 LDG.E.U8 R12, desc[UR8][R12.64] ;  /* 0x000000080c0c9981 */ /* 0x000ee2000c1e1100 */
[----:B------:R-:W-:-:S05]  /*04f0*/  @!P1 IMAD.X R11, R16, 0x1, R11, P3 ;  /* 0x00000001100b9824 */ /* 0x000fca00018e060b */
[----:B------:R-:W4:Y:S01]  /*0500*/  @!P1 LDG.E.U8 R10, desc[UR8][R10.64] ;  /* 0x000000080a0a9981 */ /* 0x000f22000c1e1100 */
[----:B--2---:R-:W-:-:S05]  /*0510*/  @!P1 IADD3 R14, P3, PT, R19, R14, RZ ;  /* 0x0000000e130e9210 */ /* 0x004fca0007f7e0ff */
[----:B------:R-:W-:-:S05]  /*0520*/  @!P1 IMAD.X R15, R16, 0x1, R15, P3 ;  /* 0x00000001100f9824 */ /* 0x000fca00018e060f */
[----:B------:R-:W2:Y:S01]  /*0530*/  @!P1 LDG.E.U8 R14, desc[UR8][R14.64] ;  /* 0x000000080e0e9981 */ /* 0x000ea2000c1e1100 */
[----:B------:R-:W-:Y:S01]  /*0540*/  ISETP.GT.AND P3, PT, R17, -0x2, PT ;  /* 0xfffffffe1100780c */ /* 0x000fe20003f64270 */
[----:B------:R-:W-:Y:S01]  /*0550*/  @!P1 IMAD R21, R0, 0x4, R1 ;  /* 0x0000000400159824 */ /* 0x000fe200078e0201 */
[----:B------:R-:W-:Y:S02]  /*0560*/  ISETP.LT.U32.AND P4, PT, R7, UR12, PT ;  /* 0x0000000c07007c0c */ /* 0x000fe4000bf81070 */
[----:B------:R-:W-:Y:S02]  /*0570*/  SHF.R.S32.HI R16, RZ, 0x1f, R7 ;  /* 0x0000001fff107819 */ /* 0x000fe40000011407 */
[----:B------:R-:W-:-:S04]  /*0580*/  ISETP.GT.AND P3, PT, R8, RZ, P3 ;  /* 0x000000ff0800720c */ /* 0x000fc80001f64270 */
[----:B------:R-:W-:-:S04]  /*0590*/  ISETP.LT.U32.AND.EX P3, PT, R16, UR13, P3, P4 ;  /* 0x0000000d10007c0c */ /* 0x000fc80009f61140 */
[----:B------:R-:W-:Y:S01]  /*05a0*/  ISETP.GE.U32.OR.EX P3, PT, R9, UR11, !P3, P0 ;  /* 0x0000000b09007c0c */ /* 0x000fe2000df66500 */
[----:B------:R-:W-:Y:S01]  /*05b0*/  UIADD3 UR4, UPT, UPT, -UR6, 0x3, URZ ;  /* 0x0000000306047890 */ /* 0x000fe2000fffe1ff */
[----:B------:R-:W-:Y:S01]  /*05c0*/  BSSY.RECONVERGENT B0, `(.L_x_19) ;  /* 0x0000018000007945 */ /* 0x000fe20003800200 */
[----:B------:R-:W-:Y:S01]  /*05d0*/  @!P1 VIADD R0, R0, 0x1 ;  /* 0x0000000100009836 */ /* 0x000fe20000000000 */
[----:B---3--:R0:W-:Y:S04]  /*05e0*/  @!P1 STL [R21+0x24], R12 ;  /* 0x0000240c15009387 */ /* 0x0081e80000100800 */
[----:B----4-:R0:W-:Y:S04]  /*05f0*/  @!P1 STL [R21], R10 ;  /* 0x0000000a15009387 */ /* 0x0101e80000100800 */
[----:B--2---:R0:W-:Y:S01]  /*0600*/  @!P1 STL [R21+0x48], R14 ;  /* 0x0000480e15009387 */ /* 0x0041e20000100800 */
[----:B------:R-:W-:Y:S05]  /*0610*/  @P3 BRA `(.L_x_20) ;  /* 0x0000000000483947 */ /* 0x000fea0003800000 */
[----:B------:R-:W1:Y:S01]  /*0620*/  LDCU.128 UR12, c[0x0][0x380] ;  /* 0x00007000ff0c77ac */ /* 0x000e620008000c00 */
[----:B0-----:R-:W-:Y:S01]  /*0630*/  VIADD R12, R19, UR7 ;  /* 0x00000007130c7c36 */ /* 0x001fe20008000000 */
[----:B------:R-:W0:Y:S04]  /*0640*/  LDCU.64 UR10, c[0x0][0x390] ;  /* 0x00007200ff0a77ac */ /* 0x000e280008000a00 */
[----:B------:R-:W-:Y:S02]  /*0650*/  SHF.R.S32.HI R13, RZ, 0x1f, R12 ;  /* 0x0000001fff0d7819 */ /* 0x000fe4000001140c */
[C---:B-1----:R-:W-:Y:S02]  /*0660*/  IADD3 R14, P0, PT, R12.reuse, UR12, RZ ;  /* 0x0000000c0c0e7c10 */ /* 0x042fe4000ff1e0ff */
[----:B------:R-:W-:-:S02]  /*0670*/  IADD3 R10, P1, PT, R12, UR14, RZ ;  /* 0x0000000e0c0a7c10 */ /* 0x000fc4000ff3e0ff */
[----:B0-----:R-:W-:Y:S02]  /*0680*/  IADD3 R12, P3, PT, R12, UR10, RZ ;  /* 0x0000000a0c0c7c10 */ /* 0x001fe4000ff7e0ff */
[C---:B------:R-:W-:Y:S02]  /*0690*/  IADD3.X R15, PT, PT, R13.reuse, UR13, RZ, P0, !PT ;  /* 0x0000000d0d0f7c10 */ /* 0x040fe400087fe4ff */
[C---:B------:R-:W-:Y:S02]  /*06a0*/  IADD3.X R11, PT, PT, R13.reuse, UR15, RZ, P1, !PT ;  /* 0x0000000f0d0b7c10 */ /* 0x040fe40008ffe4ff */
[----:B------:R-:W-:Y:S01]  /*06b0*/  IADD3.X R13, PT, PT, R13, UR11, RZ, P3, !PT ;  /* 0x0000000b0d0d7c10 */ /* 0x000fe20009ffe4ff */
[----:B------:R-:W2:Y:S04]  /*06c0*/  LDG.E.U8 R14, desc[UR8][R14.64] ;  /* 0x000000080e0e7981 */ /* 0x000ea8000c1e1100 */
[----:B------:R-:W3:Y:S04]  /*06d0*/  LDG.E.U8 R10, desc[UR8][R10.64] ;  /* 0x000000080a0a7981 */ /* 0x000ee8000c1e1100 */
[----:B------:R-:W4:Y:S01]  /*06e0*/  LDG.E.U8 R12, desc[UR8][R12.64] ;  /* 0x000000080c0c7981 */ /* 0x000f22000c1e1100 */
[----:B------:R-:W-:-:S02]  /*06f0*/  IMAD R17, R0, 0x4, R1 ;  /* 0x0000000400117824 */ /* 0x000fc400078e0201 */
[----:B------:R-:W-:-:S03]  /*0700*/  VIADD R0, R0, 0x1 ;  /* 0x0000000100007836 */ /* 0x000fc60000000000 */
[----:B--2---:R1:W-:Y:S04]  /*0710*/  STL [R17], R14 ;  /* 0x0000000e11007387 */ /* 0x0043e80000100800 */
[----:B---3--:R1:W-:Y:S04]  /*0720*/  STL [R17+0x24], R10 ;  /* 0x0000240a11007387 */ /* 0x0083e80000100800 */
[----:B----4-:R1:W-:Y:S02]  /*0730*/  STL [R17+0x48], R12 ;  /* 0x0000480c11007387 */ /* 0x0103e40000100800 */
.L_x_20:
[----:B------:R-:W-:Y:S05]  /*0740*/  BSYNC.RECONVERGENT B0 ;  /* 0x0000000000007941 */ /* 0x000fea0003800200 */
.L_x_19:
[----:B------:R-:W-:Y:S05]  /*0750*/  BRA.U !UP0, `(.L_x_21) ;  /* 0x0000000508ac7547 */ /* 0x000fea000b800000 */
.L_x_24:
[----:B------:R-:W-:Y:S01]  /*0760*/  VIADD R19, R3, UR4 ;  /* 0x0000000403137c36 */ /* 0x000fe20008000000 */
[----:B01----:R-:W0:Y:S01]  /*0770*/  LDC.64 R12, c[0x0][0x380] ;  /* 0x0000e000ff0c7b82 */ /* 0x003e220000000a00 */
[C---:B------:R-:W-:Y:S02]  /*0780*/  ISETP.GE.U32.AND P1, PT, R8.reuse, UR20, PT ;  /* 0x0000001408007c0c */ /* 0x040fe4000bf26070 */
[C---:B------:R-:W-:Y:S01]  /*0790*/  VIADD R14, R19.reuse, 0x1 ;  /* 0x00000001130e7836 */ /* 0x040fe20000000000 */
[----:B------:R-:W-:Y:S01]  /*07a0*/  VIMNMX R10, PT, PT, R8, R19, PT ;  /* 0x00000013080a7248 */ /* 0x000fe20003fe0100 */
[C---:B------:R-:W-:Y:S01]  /*07b0*/  IMAD R21, R19.reuse, UR16, R8 ;  /* 0x0000001013157c24 */ /* 0x040fe2000f8e0208 */
[----:B------:R-:W-:Y:S02]  /*07c0*/  ISETP.GE.U32.AND P3, PT, R19, UR18, PT ;  /* 0x0000001213007c0c */ /* 0x000fe4000bf66070 */
[----:B------:R-:W-:Y:S01]  /*07d0*/  ISETP.GE.AND P0, PT, R10, 0x1, PT ;  /* 0x000000010a00780c */ /* 0x000fe20003f06270 */
[----:B------:R-:W1:Y:S01]  /*07e0*/  LDC.64 R16, c[0x0][0x380] ;  /* 0x0000e000ff107b82 */ /* 0x000e620000000a00 */
[----:B------:R-:W-:-:S02]  /*07f0*/  SHF.R.S32.HI R10, RZ, 0x1f, R19 ;  /* 0x0000001fff0a7819 */ /* 0x000fc40000011413 */
[----:B------:R-:W-:Y:S02]  /*0800*/  ISETP.GE.U32.AND P4, PT, R14, UR18, PT ;  /* 0x000000120e007c0c */ /* 0x000fe4000bf86070 */
[----:B------:R-:W-:Y:S02]  /*0810*/  ISETP.GE.U32.OR.EX P0, PT, R10, UR19, !P0, P3 ;  /* 0x000000130a007c0c */ /* 0x000fe4000c706530 */
[----:B------:R-:W-:Y:S01]  /*0820*/  ISETP.GT.U32.AND P3, PT, R19, 0x7ffffffe, PT ;  /* 0x7ffffffe1300780c */ /* 0x000fe20003f64070 */
[----:B------:R-:W2:Y:S01]  /*0830*/  LDC.64 R10, c[0x0][0x388] ;  /* 0x0000e200ff0a7b82 */ /* 0x000ea20000000a00 */
[----:B------:R-:W-:Y:S02]  /*0840*/  ISETP.GE.U32.OR.EX P0, PT, R9, UR21, P0, P1 ;  /* 0x0000001509007c0c */ /* 0x000fe40008706510 */
[----:B------:R-:W-:Y:S02]  /*0850*/  ISETP.LT.OR P3, PT, R8, 0x1, P3 ;  /* 0x000000010800780c */ /* 0x000fe40001f61670 */
[----:B------:R-:W-:-:S04]  /*0860*/  SHF.R.S32.HI R14, RZ, 0x1f, R14 ;  /* 0x0000001fff0e7819 */ /* 0x000fc8000001140e */
[----:B------:R-:W-:-:S04]  /*0870*/  ISETP.GE.U32.OR.EX P3, PT, R14, UR19, P3, P4 ;  /* 0x000000130e007c0c */ /* 0x000fc80009f66540 */
[----:B------:R-:W-:Y:S01]  /*0880*/  ISETP.GE.U32.OR.EX P1, PT, R9, UR21, P3, P1 ;  /* 0x0000001509007c0c */ /* 0x000fe20009f26510 */
[----:B------:R-:W3:Y:S01]  /*0890*/  @!P0 LDC.64 R14, c[0x0][0x390] ;  /* 0x0000e400ff0e8b82 */ /* 0x000ee20000000a00 */
[----:B------:R-:W-:Y:S02]  /*08a0*/  @!P0 SHF.R.S32.HI R22, RZ, 0x1f, R21 ;  /* 0x0000001fff168819 */ /* 0x000fe40000011415 */
[----:B0-----:R-:W-:-:S05]  /*08b0*/  @!P0 IADD3 R24, P4, PT, R21, R12, RZ ;  /* 0x0000000c15188210 */ /* 0x001fca0007f9e0ff */
[C---:B------:R-:W-:Y:S01]  /*08c0*/  @!P0 IMAD.X R25, R22.reuse, 0x1, R13, P4 ;  /* 0x0000000116198824 */ /* 0x040fe200020e060d */
[----:B--2---:R-:W-:Y:S01]  /*08d0*/  @!P0 IADD3 R26, P3, PT, R21, R10, RZ ;  /* 0x0000000a151a8210 */ /* 0x004fe20007f7e0ff */
[----:B------:R-:W0:Y:S01]  /*08e0*/  LDC.64 R12, c[0x0][0x388] ;  /* 0x0000e200ff0c7b82 */ /* 0x000e220000000a00 */
[----:B------:R-:W-:Y:S02]  /*08f0*/  VIADD R23, R19, 0x2 ;  /* 0x0000000213177836 */ /* 0x000fe40000000000 */
[----:B------:R1:W2:Y:S01]  /*0900*/  @!P0 LDG.E.U8 R18, desc[UR8][R24.64] ;  /* 0x0000000818128981 */ /* 0x0002a2000c1e1100 */
[----:B------:R-:W-:-:S04]  /*0910*/  @!P0 IMAD.X R27, R22, 0x1, R11, P3 ;  /* 0x00000001161b8824 */ /* 0x000fc800018e060b */
[----:B------:R-:W4:Y:S01]  /*0920*/  @!P1 LDC.64 R10, c[0x0][0x390] ;  /* 0x0000e400ff0a9b82 */ /* 0x000f220000000a00 */
[----:B------:R-:W-:Y:S01]  /*0930*/  ISETP.GE.U32.AND P3, PT, R23, UR18, PT ;  /* 0x0000001217007c0c */ /* 0x000fe2000bf66070 */
[----:B------:R4:W5:Y:S01]  /*0940*/  @!P0 LDG.E.U8 R20, desc[UR8][R26.64] ;  /* 0x000000081a148981 */ /* 0x000962000c1e1100 */
[----:B------:R-:W-:Y:S02]  /*0950*/  SHF.R.S32.HI R28, RZ, 0x1f, R23 ;  /* 0x0000001fff1c7819 */ /* 0x000fe40000011417 */
[C---:B---3--:R-:W-:Y:S01]  /*0960*/  @!P0 IADD3 R14, P4, PT, R21.reuse, R14, RZ ;  /* 0x0000000e150e8210 */ /* 0x048fe20007f9e0ff */
[----:B------:R-:W-:Y:S01]  /*0970*/  VIADD R21, R21, UR16 ;  /* 0x0000001015157c36 */ /* 0x000fe20008000000 */
[----:B------:R-:W-:Y:S02]  /*0980*/  ISETP.GE.U32.OR.EX P3, PT, R28, UR19, P2, P3 ;  /* 0x000000131c007c0c */ /* 0x000fe40009766530 */
[----:B------:R-:W-:Y:S01]  /*0990*/  VIMNMX R23, PT, PT, R8, R23, PT ;  /* 0x0000001708177248 */ /* 0x000fe20003fe0100 */
[----:B------:R-:W-:Y:S01]  /*09a0*/  @!P0 IMAD.X R15, R22, 0x1, R15, P4 ;  /* 0x00000001160f8824 */ /* 0x000fe200020e060f */
[----:B------:R-:W-:-:S02]  /*09b0*/  @!P1 SHF.R.S32.HI R22, RZ, 0x1f, R21 ;  /* 0x0000001fff169819 */ /* 0x000fc40000011415 */
[----:B------:R-:W-:Y:S02]  /*09c0*/  ISETP.LT.OR P3, PT, R23, 0x1, P3 ;  /* 0x000000011700780c */ /* 0x000fe40001f61670 */
[C---:B-1----:R-:W-:Y:S02]  /*09d0*/  @!P1 IADD3 R24, P4, PT, R21.reuse, R16, RZ ;  /* 0x0000001015189210 */ /* 0x042fe40007f9e0ff */
[----:B------:R1:W3:Y:S03]  /*09e0*/  @!P0 LDG.E.U8 R16, desc[UR8][R14.64] ;  /* 0x000000080e108981 */ /* 0x0002e6000c1e1100 */
[----:B------:R-:W-:Y:S01]  /*09f0*/  @!P1 IMAD.X R25, R22, 0x1, R17, P4 ;  /* 0x0000000116199824 */ /* 0x000fe200020e0611 */
[C---:B0-----:R-:W-:Y:S02]  /*0a00*/  @!P1 IADD3 R28, P4, PT, R21.reuse, R12, RZ ;  /* 0x0000000c151c9210 */ /* 0x041fe40007f9e0ff */
[----:B----4-:R-:W-:-:S02]  /*0a10*/  @!P1 IADD3 R26, P5, PT, R21, R10, RZ ;  /* 0x0000000a151a9210 */ /* 0x010fc40007fbe0ff */
[----:B------:R0:W4:Y:S01]  /*0a20*/  @!P1 LDG.E.U8 R17, desc[UR8][R24.64] ;  /* 0x0000000818119981 */ /* 0x000122000c1e1100 */
[----:B-1----:R-:W1:Y:S01]  /*0a30*/  LDC.64 R14, c[0x0][0x380] ;  /* 0x0000e000ff0e7b82 */ /* 0x002e620000000a00 */
[C---:B------:R-:W-:Y:S02]  /*0a40*/  @!P1 IMAD.X R29, R22.reuse, 0x1, R13, P4 ;  /* 0x00000001161d9824 */ /* 0x040fe400020e060d */
[----:B------:R-:W-:Y:S02]  /*0a50*/  @!P1 IMAD.X R27, R22, 0x1, R11, P5 ;  /* 0x00000001161b9824 */ /* 0x000fe400028e060b */
[----:B------:R-:W-:Y:S01]  /*0a60*/  VIADD R21, R21, UR16 ;  /* 0x0000001015157c36 */ /* 0x000fe20008000000 */
[----:B------:R-:W4:Y:S02]  /*0a70*/  @!P1 LDG.E.U8 R22, desc[UR8][R28.64] ;  /* 0x000000081c169981 */ /* 0x000f24000c1e1100 */
[----:B------:R-:W1:Y:S08]  /*0a80*/  LDC.64 R10, c[0x0][0x388] ;  /* 0x0000e200ff0a7b82 */ /* 0x000e700000000a00 */
[----:B------:R-:W1:Y:S01]  /*0a90*/  @!P3 LDC.64 R12, c[0x0][0x390] ;  /* 0x0000e400ff0cbb82 */ /* 0x000e620000000a00 */
[----:B0-----:R-:W-:Y:S01]  /*0aa0*/  @!P3 SHF.R.S32.HI R24, RZ, 0x1f, R21 ;  /* 0x0000001fff18b819 */ /* 0x001fe20000011415 */
[----:B------:R-:W4:Y:S01]  /*0ab0*/  @!P1 LDG.E.U8 R23, desc[UR8][R26.64] ;  /* 0x000000081a179981 */ /* 0x000f22000c1e1100 */
[----:B-1----:R-:W-:-:S05]  /*0ac0*/  @!P3 IADD3 R14, P5, PT, R21, R14, RZ ;  /* 0x0000000e150eb210 */ /* 0x002fca0007fbe0ff */
[----:B------:R-:W-:Y:S01]  /*0ad0*/  @!P3 IMAD.X R15, R24, 0x1, R15, P5 ;  /* 0x00000001180fb824 */ /* 0x000fe200028e060f */
[----:B------:R-:W-:-:S04]  /*0ae0*/  @!P3 IADD3 R10, P4, PT, R21, R10, RZ ;  /* 0x0000000a150ab210 */ /* 0x000fc80007f9e0ff */
[----:B------:R-:W4:Y:S01]  /*0af0*/  @!P3 LDG.E.U8 R14, desc[UR8][R14.64] ;  /* 0x000000080e0eb981 */ /* 0x000f22000c1e1100 */
[----:B------:R-:W-:Y:S01]  /*0b00*/  @!P3 IADD3 R12, P5, PT, R21, R12, RZ ;  /* 0x0000000c150cb210 */ /* 0x000fe20007fbe0ff */
[----:B------:R-:W-:-:S04]  /*0b10*/  @!P3 IMAD.X R11, R24, 0x1, R11, P4 ;  /* 0x00000001180bb824 */ /* 0x000fc800020e060b */
[----:B------:R-:W-:Y:S01]  /*0b20*/  @!P3 IMAD.X R13, R24, 0x1, R13, P5 ;  /* 0x00000001180db824 */ /* 0x000fe200028e060d */
[----:B------:R0:W4:Y:S04]  /*0b30*/  @!P3 LDG.E.U8 R10, desc[UR8][R10.64] ;  /* 0x000000080a0ab981 */ /* 0x000128000c1e1100 */
[----:B------:R-:W4:Y:S01]  /*0b40*/  @!P3 LDG.E.U8 R12, desc[UR8][R12.64] ;  /* 0x000000080c0cb981 */ /* 0x000f22000c1e1100 */
[----:B------:R-:W-:Y:S02]  /*0b50*/  VIADD R19, R19, 0x3 ;  /* 0x0000000313137836 */ /* 0x000fe40000000000 */
[C---:B------:R-:W-:Y:S02]  /*0b60*/  @!P0 IMAD R25, R0.reuse, 0x4, R1 ;  /* 0x0000000400198824 */ /* 0x040fe400078e0201 */
[----:B------:R-:W-:Y:S01]  /*0b70*/  @!P0 VIADD R0, R0, 0x1 ;  /* 0x0000000100008836 */ /* 0x000fe20000000000 */
[----:B------:R-:W-:-:S02]  /*0b80*/  ISETP.GE.U32.AND P4, PT, R19, UR18, PT ;  /* 0x0000001213007c0c */ /* 0x000fc4000bf86070 */
[----:B------:R-:W-:-:S04]  /*0b90*/  SHF.R.S32.HI R24, RZ, 0x1f, R19 ;  /* 0x0000001fff187819 */ /* 0x000fc80000011413 */
[----:B------:R-:W-:Y:S01]  /*0ba0*/  ISETP.GE.U32.OR.EX P4, PT, R24, UR19, P2, P4 ;  /* 0x0000001318007c0c */ /* 0x000fe20009786540 */
[C---:B------:R-:W-:Y:S02]  /*0bb0*/  @!P1 IMAD R24, R0.reuse, 0x4, R1 ;  /* 0x0000000400189824 */ /* 0x040fe400078e0201 */
[----:B------:R-:W-:-:S04]  /*0bc0*/  @!P1 VIADD R0, R0, 0x1 ;  /* 0x0000000100009836 */ /* 0x000fc80000000000 */
[----:B0-----:R-:W-:Y:S01]  /*0bd0*/  @!P3 IMAD R11, R0, 0x4, R1 ;  /* 0x00000004000bb824 */ /* 0x001fe200078e0201 */
[----:B------:R-:W-:-:S04]  /*0be0*/  VIMNMX R19, PT, PT, R8, R19, PT ;  /* 0x0000001308137248 */ /* 0x000fc80003fe0100 */
[----:B------:R-:W-:Y:S01]  /*0bf0*/  ISETP.LT.OR P4, PT, R19, 0x1, P4 ;  /* 0x000000011300780c */ /* 0x000fe20002781670 */
[----:B------:R-:W-:Y:S01]  /*0c00*/  BSSY.RECONVERGENT B0, `(.L_x_22) ;  /* 0x000001c000007945 */ /* 0x000fe20003800200 */
[----:B------:R-:W-:Y:S01]  /*0c10*/  @!P3 VIADD R0, R0, 0x1 ;  /* 0x000000010000b836 */ /* 0x000fe20000000000 */
[----:B--2---:R0:W-:Y:S04]  /*0c20*/  @!P0 STL [R25], R18 ;  /* 0x0000001219008387 */ /* 0x0041e80000100800 */
[----:B-----5:R0:W-:Y:S04]  /*0c30*/  @!P0 STL [R25+0x24], R20 ;  /* 0x0000241419008387 */ /* 0x0201e80000100800 */
[----:B---3--:R0:W-:Y:S04]  /*0c40*/  @!P0 STL [R25+0x48], R16 ;  /* 0x0000481019008387 */ /* 0x0081e80000100800 */
[----:B----4-:R0:W-:Y:S04]  /*0c50*/  @!P1 STL [R24], R17 ;  /* 0x0000001118009387 */ /* 0x0101e80000100800 */
[----:B------:R0:W-:Y:S04]  /*0c60*/  @!P1 STL [R24+0x24], R22 ;  /* 0x0000241618009387 */ /* 0x0001e80000100800 */
[----:B------:R0:W-:Y:S04]  /*0c70*/  @!P1 STL [R24+0x48], R23 ;  /* 0x0000481718009387 */ /* 0x0001e80000100800 */
[----:B------:R0:W-:Y:S04]  /*0c80*/  @!P3 STL [R11], R14 ;  /* 0x0000000e0b00b387 */ /* 0x0001e80000100800 */
[----:B------:R0:W-:Y:S04]  /*0c90*/  @!P3 STL [R11+0x24], R10 ;  /* 0x0000240a0b00b387 */ /* 0x0001e80000100800 */
[----:B------:R0:W-:Y:S01]  /*0ca0*/  @!P3 STL [R11+0x48], R12 ;  /* 0x0000480c0b00b387 */ /* 0x0001e20000100800 */
[----:B------:R-:W-:Y:S05]  /*0cb0*/  @P4 BRA `(.L_x_23) ;  /* 0x0000000000404947 */ /* 0x000fea0003800000 */
[----:B0-----:R-:W-:-:S05]  /*0cc0*/  VIADD R12, R21, UR16 ;  /* 0x00000010150c7c36 */ /* 0x001fca0008000000 */
[----:B------:R-:W-:Y:S02]  /*0cd0*/  SHF.R.S32.HI R13, RZ, 0x1f, R12 ;  /* 0x0000001fff0d7819 */ /* 0x000fe4000001140c */
[C---:B------:R-:W-:Y:S02]  /*0ce0*/  IADD3 R14, P0, PT, R12.reuse, UR24, RZ ;  /* 0x000000180c0e7c10 */ /* 0x040fe4000ff1e0ff */
[C---:B------:R-:W-:Y:S02]  /*0cf0*/  IADD3 R10, P1, PT, R12.reuse, UR26, RZ ;  /* 0x0000001a0c0a7c10 */ /* 0x040fe4000ff3e0ff */
[----:B------:R-:W-:Y:S02]  /*0d00*/  IADD3 R12, P3, PT, R12, UR22, RZ ;  /* 0x000000160c0c7c10 */ /* 0x000fe4000ff7e0ff */
[C---:B------:R-:W-:Y:S02]  /*0d10*/  IADD3.X R15, PT, PT, R13.reuse, UR25, RZ, P0, !PT ;  /* 0x000000190d0f7c10 */ /* 0x040fe400087fe4ff */
[----:B------:R-:W-:-:S02]  /*0d20*/  IADD3.X R11, PT, PT, R13, UR27, RZ, P1, !PT ;  /* 0x0000001b0d0b7c10 */ /* 0x000fc40008ffe4ff */
        /* <DEDUP_REMOVED lines=9> */
.L_x_23:
[----:B------:R-:W-:Y:S05]  /*0dc0*/  BSYNC.RECONVERGENT B0 ;  /* 0x0000000000007941 */ /* 0x000fea0003800200 */
.L_x_22:
[----:B------:R-:W-:Y:S02]  /*0dd0*/  UIADD3 UR7, UPT, UPT, UR4, 0x3, URZ ;  /* 0x0000000304077890 */ /* 0x000fe4000fffe0ff */
[----:B------:R-:W-:Y:S02]  /*0de0*/  UIADD3 UR4, UPT, UPT, UR4, 0x4, URZ ;  /* 0x0000000404047890 */ /* 0x000fe4000fffe0ff */
[----:B------:R-:W-:-:S09]  /*0df0*/  UISETP.NE.AND UP1, UPT, UR7, UR6, UPT ;  /* 0x000000060700728c */ /* 0x000fd2000bf25270 */
[----:B------:R-:W-:Y:S05]  /*0e00*/  BRA.U UP1, `(.L_x_24) ;  /* 0xfffffff901547547 */ /* 0x000fea000b83ffff */
.L_x_21:
[----:B------:R-:W-:Y:S02]  /*0e10*/  UISETP.NE.AND UP1, UPT, UR5, UR6, UPT ;  /* 0x000000060500728c */ /* 0x000fe4000bf25270 */
[----:B------:R-:W-:-:S07]  /*0e20*/  UIADD3 UR4, UPT, UPT, UR5, 0x1, URZ ;  /* 0x0000000105047890 */ /* 0x000fce000fffe0ff */
[----:B------:R-:W-:Y:S01]  /*0e30*/  UMOV UR5, UR4 ;  /* 0x0000000400057c82 */ /* 0x000fe20008000000 */
[----:B------:R-:W-:Y:S05]  /*0e40*/  BRA.U UP1, `(.L_x_25) ;  /* 0xfffffff101c47547 */ /* 0x000fea000b83ffff */
[----:B------:R-:W-:Y:S01]  /*0e50*/  ISETP.GE.AND P0, PT, R0, 0x1, PT ;  /* 0x000000010000780c */ /* 0x000fe20003f06270 */
[----:B------:R-:W-:-:S12]  /*0e60*/  BSSY.RECONVERGENT B0, `(.L_x_26) ;  /* 0x00000d7000007945 */ /* 0x000fd80003800200 */
[----:B------:R-:W-:Y:S05]  /*0e70*/  @!P0 BRA `(.L_x_27) ;  /* 0x0000000c00548947 */ /* 0x000fea0003800000 */
[----:B------:R-:W-:Y:S01]  /*0e80*/  BSSY.RECONVERGENT B1, `(.L_x_28) ;  /* 0x0000046000017945 */ /* 0x000fe20003800200 */
[----:B------:R-:W-:Y:S02]  /*0e90*/  VIADD R6, R0, 0xfffffffe ;  /* 0xfffffffe00067836 */ /* 0x000fe40000000000 */
[----:B------:R-:W-:-:S07]  /*0ea0*/  IMAD.MOV.U32 R7, RZ, RZ, RZ ;  /* 0x000000ffff077224 */ /* 0x000fce00078e00ff */
.L_x_34:
[----:B01----:R-:W-:Y:S01]  /*0eb0*/  IMAD.MOV.U32 R10, RZ, RZ, R7 ;  /* 0x000000ffff0a7224 */ /* 0x003fe200078e0007 */
[----:B------:R-:W-:Y:S01]  /*0ec0*/  BSSY.RECONVERGENT B2, `(.L_x_29) ;  /* 0x000003f000027945 */ /* 0x000fe20003800200 */
[----:B------:R-:W-:-:S05]  /*0ed0*/  VIADD R7, R7, 0x1 ;  /* 0x0000000107077836 */ /* 0x000fca0000000000 */
[----:B------:R-:W-:-:S13]  /*0ee0*/  ISETP.GE.AND P0, PT, R7, R0, PT ;  /* 0x000000000700720c */ /* 0x000fda0003f06270 */
[----:B------:R-:W-:Y:S05]  /*0ef0*/  @P0 BRA `(.L_x_30) ;  /* 0x0000000000ec0947 */ /* 0x000fea0003800000 */
[----:B------:R-:W-:Y:S01]  /*0f00*/  LOP3.LUT R9, RZ, R10, RZ, 0x33, !PT ;  /* 0x0000000aff097212 */ /* 0x000fe200078e33ff */
[----:B------:R-:W-:Y:S01]  /*0f10*/  BSSY.RECONVERGENT B3, `(.L_x_31) ;  /* 0x000001d000037945 */ /* 0x000fe20003800200 */
[----:B------:R-:W-:-:S03]  /*0f20*/  IMAD R8, R10, 0x4, R1 ;  /* 0x000000040a087824 */ /* 0x000fc600078e0201 */
[----:B------:R-:W-:-:S05]  /*0f30*/  IMAD.IADD R9, R0, 0x1, R9 ;  /* 0x0000000100097824 */ /* 0x000fca00078e0209 */
[----:B------:R-:W-:Y:S01]  /*0f40*/  LOP3.LUT P0, R12, R9, 0x3, RZ, 0xc0, !PT ;  /* 0x00000003090c7812 */ /* 0x000fe2000780c0ff */
[----:B------:R-:W-:-:S12]  /*0f50*/  IMAD.MOV.U32 R9, RZ, RZ, R7 ;  /* 0x000000ffff097224 */ /* 0x000fd800078e0007 */
[----:B------:R-:W-:Y:S05]  /*0f60*/  @!P0 BRA `(.L_x_32) ;  /* 0x00000000005c8947 */ /* 0x000fea0003800000 */
[----:B------:R-:W2:Y:S04]  /*0f70*/  LDL R14, [R8+0x4] ;  /* 0x00000400080e7983 */ /* 0x000ea80000100800 */
[----:B------:R-:W2:Y:S01]  /*0f80*/  LDL R11, [R8] ;  /* 0x00000000080b7983 */ /* 0x000ea20000100800 */
[----:B------:R-:W-:Y:S01]  /*0f90*/  VIADD R9, R10, 0x2 ;  /* 0x000000020a097836 */ /* 0x000fe20000000000 */
[----:B--2---:R-:W-:-:S13]  /*0fa0*/  ISETP.GE.AND P0, PT, R14, R11, PT ;  /* 0x0000000b0e00720c */ /* 0x004fda0003f06270 */
[----:B------:R0:W-:Y:S02]  /*0fb0*/  @!P0 STL [R8+0x4], R11 ;  /* 0x0000040b08008387 */ /* 0x0001e40000100800 */
[----:B0-----:R-:W-:-:S05]  /*0fc0*/  @!P0 LOP3.LUT R11, R14, 0xff, RZ, 0xc0, !PT ;  /* 0x000000ff0e0b8812 */ /* 0x001fca00078ec0ff */
[----:B------:R0:W-:Y:S01]  /*0fd0*/  @!P0 STL [R8], R11 ;  /* 0x0000000b08008387 */ /* 0x0001e20000100800 */
[----:B------:R-:W-:-:S13]  /*0fe0*/  ISETP.NE.AND P0, PT, R12, 0x1, PT ;  /* 0x000000010c00780c */ /* 0x000fda0003f05270 */
[----:B0-----:R-:W-:Y:S05]  /*0ff0*/  @!P0 BRA `(.L_x_32) ;  /* 0x0000000000388947 */ /* 0x001fea0003800000 */
[----:B------:R-:W2:Y:S01]  /*1000*/  LDL R14, [R8+0x8] ;  /* 0x00000800080e7983 */ /* 0x000ea20000100800 */
        /* <DEDUP_REMOVED lines=10> */
[----:B------:R-:W-:Y:S01]  /*10b0*/  @!P0 LOP3.LUT R13, R12, 0xff, RZ, 0xc0, !PT ;  /* 0x000000ff0c0d8812 */ /* 0x000fe200078ec0ff */
[----:B------:R0:W-:Y:S04]  /*10c0*/  @!P0 STL [R8+0xc], R11 ;  /* 0x00000c0b08008387 */ /* 0x0001e80000100800 */
[----:B------:R0:W-:Y:S02]  /*10d0*/  @!P0 STL [R8], R13 ;  /* 0x0000000d08008387 */ /* 0x0001e40000100800 */
.L_x_32:
[----:B------:R-:W-:Y:S05]  /*10e0*/  BSYNC.RECONVERGENT B3 ;  /* 0x0000000000037941 */ /* 0x000fea0003800200 */
.L_x_31:
[----:B------:R-:W-:-:S05]  /*10f0*/  IMAD.IADD R10, R6, 0x1, -R10 ;  /* 0x00000001060a7824 */ /* 0x000fca00078e0a0a */
[----:B------:R-:W-:-:S13]  /*1100*/  ISETP.GE.U32.AND P0, PT, R10, 0x3, PT ;  /* 0x000000030a00780c */ /* 0x000fda0003f06070 */
[----:B------:R-:W-:Y:S05]  /*1110*/  @!P0 BRA `(.L_x_30) ;  /* 0x0000000000648947 */ /* 0x000fea0003800000 */
[----:B0-----:R0:W5:Y:S02]  /*1120*/  LDL R11, [R8] ;  /* 0x00000000080b7983 */ /* 0x0011640000100800 */
.L_x_33:
[----:B------:R-:W-:-:S05]  /*1130*/  IMAD R10, R9, 0x4, R1 ;  /* 0x00000004090a7824 */ /* 0x000fca00078e0201 */
[----:B------:R-:W2:Y:S02]  /*1140*/  LDL R12, [R10] ;  /* 0x000000000a0c7983 */ /* 0x000ea40000100800 */
[----:B--2--5:R-:W-:-:S13]  /*1150*/  ISETP.GE.AND P0, PT, R12, R11, PT ;  /* 0x0000000b0c00720c */ /* 0x024fda0003f06270 */
[----:B------:R1:W-:Y:S02]  /*1160*/  @!P0 STL [R10], R11 ;  /* 0x0000000b0a008387 */ /* 0x0003e40000100800 */
[----:B-1----:R-:W-:-:S05]  /*1170*/  @!P0 LOP3.LUT R11, R12, 0xff, RZ, 0xc0, !PT ;  /* 0x000000ff0c0b8812 */ /* 0x002fca00078ec0ff */
[----:B------:R-:W-:Y:S04]  /*1180*/  @!P0 STL [R8], R11 ;  /* 0x0000000b08008387 */ /* 0x000fe80000100800 */
[----:B------:R-:W2:Y:S02]  /*1190*/  LDL R12, [R10+0x4] ;  /* 0x000004000a0c7983 */ /* 0x000ea40000100800 */
[----:B--2---:R-:W-:-:S13]  /*11a0*/  ISETP.GE.AND P0, PT, R12, R11, PT ;  /* 0x0000000b0c00720c */ /* 0x004fda0003f06270 */
[----:B------:R1:W-:Y:S02]  /*11b0*/  @!P0 STL [R10+0x4], R11 ;  /* 0x0000040b0a008387 */ /* 0x0003e40000100800 */
[----:B-1----:R-:W-:-:S05]  /*11c0*/  @!P0 LOP3.LUT R11, R12, 0xff, RZ, 0xc0, !PT ;  /* 0x000000ff0c0b8812 */ /* 0x002fca00078ec0ff */
[----:B------:R-:W-:Y:S04]  /*11d0*/  @!P0 STL [R8], R11 ;  /* 0x0000000b08008387 */ /* 0x000fe80000100800 */
[----:B------:R-:W2:Y:S02]  /*11e0*/  LDL R12, [R10+0x8] ;  /* 0x000008000a0c7983 */ /* 0x000ea40000100800 */
[----:B--2---:R-:W-:-:S13]  /*11f0*/  ISETP.GE.AND P0, PT, R12, R11, PT ;  /* 0x0000000b0c00720c */ /* 0x004fda0003f06270 */
[----:B------:R1:W-:Y:S02]  /*1200*/  @!P0 STL [R10+0x8], R11 ;  /* 0x0000080b0a008387 */ /* 0x0003e40000100800 */
[----:B-1----:R-:W-:-:S05]  /*1210*/  @!P0 LOP3.LUT R11, R12, 0xff, RZ, 0xc0, !PT ;  /* 0x000000ff0c0b8812 */ /* 0x002fca00078ec0ff */
[----:B------:R-:W-:Y:S04]  /*1220*/  @!P0 STL [R8], R11 ;  /* 0x0000000b08008387 */ /* 0x000fe80000100800 */
[----:B------:R-:W2:Y:S01]  /*1230*/  LDL R12, [R10+0xc] ;  /* 0x00000c000a0c7983 */ /* 0x000ea20000100800 */
[----:B------:R-:W-:Y:S01]  /*1240*/  VIADD R9, R9, 0x4 ;  /* 0x0000000409097836 */ /* 0x000fe20000000000 */
[----:B--2---:R-:W-:-:S13]  /*1250*/  ISETP.GE.AND P0, PT, R12, R11, PT ;  /* 0x0000000b0c00720c */ /* 0x004fda0003f06270 */
[----:B------:R1:W-:Y:S02]  /*1260*/  @!P0 STL [R10+0xc], R11 ;  /* 0x00000c0b0a008387 */ /* 0x0003e40000100800 */
[----:B-1----:R-:W-:-:S05]  /*1270*/  @!P0 LOP3.LUT R11, R12, 0xff, RZ, 0xc0, !PT ;  /* 0x000000ff0c0b8812 */ /* 0x002fca00078ec0ff */
[----:B------:R1:W-:Y:S01]  /*1280*/  @!P0 STL [R8], R11 ;  /* 0x0000000b08008387 */ /* 0x0003e20000100800 */
[----:B------:R-:W-:-:S13]  /*1290*/  ISETP.NE.AND P0, PT, R9, R0, PT ;  /* 0x000000000900720c */ /* 0x000fda0003f05270 */
[----:B-1----:R-:W-:Y:S05]  /*12a0*/  @P0 BRA `(.L_x_33) ;  /* 0xfffffffc00a00947 */ /* 0x002fea000383ffff */
.L_x_30:
[----:B------:R-:W-:Y:S05]  /*12b0*/  BSYNC.RECONVERGENT B2 ;  /* 0x0000000000027941 */ /* 0x000fea0003800200 */
.L_x_29:
[----:B------:R-:W-:-:S13]  /*12c0*/  ISETP.NE.AND P0, PT, R7, R0, PT ;  /* 0x000000000700720c */ /* 0x000fda0003f05270 */
[----:B------:R-:W-:Y:S05]  /*12d0*/  @P0 BRA `(.L_x_34) ;  /* 0xfffffff800f40947 */ /* 0x000fea000383ffff */
[----:B------:R-:W-:Y:S05]  /*12e0*/  BSYNC.RECONVERGENT B1 ;  /* 0x0000000000017941 */ /* 0x000fea0003800200 */
.L_x_28:
[----:B------:R-:W-:Y:S01]  /*12f0*/  BSSY.RECONVERGENT B1, `(.L_x_35) ;  /* 0x0000045000017945 */ /* 0x000fe20003800200 */
[----:B------:R-:W-:-:S07]  /*1300*/  IMAD.MOV.U32 R7, RZ, RZ, RZ ;  /* 0x000000ffff077224 */ /* 0x000fce00078e00ff */
.L_x_41:
[----:B------:R-:W-:Y:S01]  /*1310*/  IMAD.MOV.U32 R15, RZ, RZ, R7 ;  /* 0x000000ffff0f7224 */ /* 0x000fe200078e0007 */
[----:B------:R-:W-:Y:S01]  /*1320*/  BSSY.RECONVERGENT B2, `(.L_x_36) ;  /* 0x000003f000027945 */ /* 0x000fe20003800200 */
[----:B------:R-:W-:-:S05]  /*1330*/  VIADD R7, R7, 0x1 ;  /* 0x0000000107077836 */ /* 0x000fca0000000000 */
[----:B------:R-:W-:-:S13]  /*1340*/  ISETP.GE.AND P0, PT, R7, R0, PT ;  /* 0x000000000700720c */ /* 0x000fda0003f06270 */
[----:B------:R-:W-:Y:S05]  /*1350*/  @P0 BRA `(.L_x_37) ;  /* 0x0000000000ec0947 */ /* 0x000fea0003800000 */
[----:B------:R-:W-:Y:S01]  /*1360*/  LOP3.LUT R9, RZ, R15, RZ, 0x33, !PT ;  /* 0x0000000fff097212 */ /* 0x000fe200078e33ff */
[----:B------:R-:W-:Y:S01]  /*1370*/  BSSY.RECONVERGENT B3, `(.L_x_38) ;  /* 0x000001d000037945 */ /* 0x000fe20003800200 */
[----:B0-----:R-:W-:-:S03]  /*1380*/  IMAD R8, R15, 0x4, R4 ;  /* 0x000000040f087824 */ /* 0x001fc600078e0204 */
        /* <DEDUP_REMOVED lines=27> */
.L_x_39:
[----:B------:R-:W-:Y:S05]  /*1540*/  BSYNC.RECONVERGENT B3 ;  /* 0x0000000000037941 */ /* 0x000fea0003800200 */
.L_x_38:
[----:B------:R-:W-:-:S05]  /*1550*/  IMAD.IADD R10, R6, 0x1, -R15 ;  /* 0x00000001060a7824 */ /* 0x000fca00078e0a0f */
[----:B------:R-:W-:-:S13]  /*1560*/  ISETP.GE.U32.AND P0, PT, R10, 0x3, PT ;  /* 0x000000030a00780c */ /* 0x000fda0003f06070 */
[----:B------:R-:W-:Y:S05]  /*1570*/  @!P0 BRA `(.L_x_37) ;  /* 0x0000000000648947 */ /* 0x000fea0003800000 */
[----:B0-----:R0:W5:Y:S02]  /*1580*/  LDL R11, [R8] ;  /* 0x00000000080b7983 */ /* 0x0011640000100800 */
.L_x_40:
        /* <DEDUP_REMOVED lines=24> */
.L_x_37:
[----:B------:R-:W-:Y:S05]  /*1710*/  BSYNC.RECONVERGENT B2 ;  /* 0x0000000000027941 */ /* 0x000fea0003800200 */
.L_x_36:
[----:B------:R-:W-:-:S13]  /*1720*/  ISETP.NE.AND P0, PT, R7, R0, PT ;  /* 0x000000000700720c */ /* 0x000fda0003f05270 */
[----:B------:R-:W-:Y:S05]  /*1730*/  @P0 BRA `(.L_x_41) ;  /* 0xfffffff800f40947 */ /* 0x000fea000383ffff */
[----:B------:R-:W-:Y:S05]  /*1740*/  BSYNC.RECONVERGENT B1 ;  /* 0x0000000000017941 */ /* 0x000fea0003800200 */
.L_x_35:
[----:B------:R-:W-:Y:S02]  /*1750*/  VIADD R12, R1, 0x50 ;  /* 0x00000050010c7836 */ /* 0x000fe40000000000 */
[----:B------:R-:W-:-:S07]  /*1760*/  IMAD.MOV.U32 R4, RZ, RZ, RZ ;  /* 0x000000ffff047224 */ /* 0x000fce00078e00ff */
.L_x_47:
[----:B0-----:R-:W-:Y:S01]  /*1770*/  VIADD R7, R4, 0x1 ;  /* 0x0000000104077836 */ /* 0x001fe20000000000 */
[----:B------:R-:W-:Y:S01]  /*1780*/  BSSY.RECONVERGENT B1, `(.L_x_42) ;  /* 0x0000043000017945 */ /* 0x000fe20003800200 */
[----:B0-----:R-:W-:Y:S02]  /*1790*/  IMAD.MOV.U32 R11, RZ, RZ, R4 ;  /* 0x000000ffff0b7224 */ /* 0x001fe400078e0004 */
[----:B------:R-:W-:Y:S01]  /*17a0*/  IMAD.MOV.U32 R4, RZ, RZ, R7 ;  /* 0x000000ffff047224 */ /* 0x000fe200078e0007 */
[CC--:B------:R-:W-:Y:S02]  /*17b0*/  ISETP.GE.AND P1, PT, R7.reuse, R0.reuse, PT ;  /* 0x000000000700720c */ /* 0x0c0fe40003f26270 */
[----:B------:R-:W-:-:S11]  /*17c0*/  ISETP.NE.AND P0, PT, R7, R0, PT ;  /* 0x000000000700720c */ /* 0x000fd60003f05270 */
[----:B------:R-:W-:Y:S05]  /*17d0*/  @P1 BRA `(.L_x_43) ;  /* 0x0000000000f41947 */ /* 0x000fea0003800000 */
[----:B------:R-:W-:Y:S01]  /*17e0*/  LOP3.LUT R7, RZ, R11, RZ, 0x33, !PT ;  /* 0x0000000bff077212 */ /* 0x000fe200078e33ff */
[----:B------:R-:W-:Y:S01]  /*17f0*/  BSSY.RECONVERGENT B2, `(.L_x_44) ;  /* 0x000001d000027945 */ /* 0x000fe20003800200 */
[----:B------:R-:W-:-:S03]  /*1800*/  IMAD.MOV.U32 R9, RZ, RZ, R4 ;  /* 0x000000ffff097224 */ /* 0x000fc600078e0004 */
[----:B------:R-:W-:-:S05]  /*1810*/  IMAD.IADD R7, R0, 0x1, R7 ;  /* 0x0000000100077824 */ /* 0x000fca00078e0207 */
[----:B------:R-:W-:Y:S01]  /*1820*/  LOP3.LUT P1, R10, R7, 0x3, RZ, 0xc0, !PT ;  /* 0x00000003070a7812 */ /* 0x000fe2000782c0ff */
[----:B------:R-:W-:-:S12]  /*1830*/  IMAD R7, R11, 0x4, R5 ;  /* 0x000000040b077824 */ /* 0x000fd800078e0205 */
[----:B------:R-:W-:Y:S05]  /*1840*/  @!P1 BRA `(.L_x_45) ;  /* 0x00000000005c9947 */ /* 0x000fea0003800000 */
[----:B------:R-:W2:Y:S04]  /*1850*/  LDL R9, [R7+0x4] ;  /* 0x0000040007097983 */ /* 0x000ea80000100800 */
[----:B------:R-:W2:Y:S02]  /*1860*/  LDL R8, [R7] ;  /* 0x0000000007087983 */ /* 0x000ea40000100800 */
[----:B--2---:R-:W-:-:S13]  /*1870*/  ISETP.GE.AND P1, PT, R9, R8, PT ;  /* 0x000000080900720c */ /* 0x004fda0003f26270 */
[----:B------:R0:W-:Y:S02]  /*1880*/  @!P1 STL [R7+0x4], R8 ;  /* 0x0000040807009387 */ /* 0x0001e40000100800 */
[----:B0-----:R-:W-:Y:S01]  /*1890*/  @!P1 LOP3.LUT R8, R9, 0xff, RZ, 0xc0, !PT ;  /* 0x000000ff09089812 */ /* 0x001fe200078ec0ff */
[----:B------:R-:W-:-:S04]  /*18a0*/  VIADD R9, R11, 0x2 ;  /* 0x000000020b097836 */ /* 0x000fc80000000000 */
[----:B------:R0:W-:Y:S01]  /*18b0*/  @!P1 STL [R7], R8 ;  /* 0x0000000807009387 */ /* 0x0001e20000100800 */
[----:B------:R-:W-:-:S13]  /*18c0*/  ISETP.NE.AND P1, PT, R10, 0x1, PT ;  /* 0x000000010a00780c */ /* 0x000fda0003f25270 */
[----:B0-----:R-:W-:Y:S05]  /*18d0*/  @!P1 BRA `(.L_x_45) ;  /* 0x0000000000389947 */ /* 0x001fea0003800000 */
[----:B------:R-:W2:Y:S02]  /*18e0*/  LDL R9, [R7+0x8] ;  /* 0x0000080007097983 */ /* 0x000ea40000100800 */
        /* <DEDUP_REMOVED lines=9> */
[----:B------:R-:W-:Y:S01]  /*1980*/  @!P1 LOP3.LUT R10, R9, 0xff, RZ, 0xc0, !PT ;  /* 0x000000ff090a9812 */ /* 0x000fe200078ec0ff */
[----:B------:R0:W-:Y:S01]  /*1990*/  @!P1 STL [R7+0xc], R8 ;  /* 0x00000c0807009387 */ /* 0x0001e20000100800 */
[----:B------:R-:W-:-:S03]  /*19a0*/  VIADD R9, R11, 0x4 ;  /* 0x000000040b097836 */ /* 0x000fc60000000000 */
[----:B------:R0:W-:Y:S04]  /*19b0*/  @!P1 STL [R7], R10 ;  /* 0x0000000a07009387 */ /* 0x0001e80000100800 */
.L_x_45:
[----:B------:R-:W-:Y:S05]  /*19c0*/  BSYNC.RECONVERGENT B2 ;  /* 0x0000000000027941 */ /* 0x000fea0003800200 */
.L_x_44:
[----:B0-----:R-:W-:-:S05]  /*19d0*/  IMAD.IADD R8, R6, 0x1, -R11 ;  /* 0x0000000106087824 */ /* 0x001fca00078e0a0b */
[----:B------:R-:W-:-:S13]  /*19e0*/  ISETP.GE.U32.AND P1, PT, R8, 0x3, PT ;  /* 0x000000030800780c */ /* 0x000fda0003f26070 */
[----:B------:R-:W-:Y:S05]  /*19f0*/  @!P1 BRA `(.L_x_43) ;  /* 0x00000000006c9947 */ /* 0x000fea0003800000 */
[----:B------:R0:W5:Y:S01]  /*1a00*/  LDL R8, [R7] ;  /* 0x0000000007087983 */ /* 0x0001620000100800 */
[C---:B------:R-:W-:Y:S02]  /*1a10*/  IMAD.IADD R10, R9.reuse, 0x1, -R0 ;  /* 0x00000001090a7824 */ /* 0x040fe400078e0a00 */
[----:B------:R-:W-:-:S07]  /*1a20*/  IMAD R9, R9, 0x4, R12 ;  /* 0x0000000409097824 */ /* 0x000fce00078e020c */
.L_x_46:
[----:B------:R-:W2:Y:S02]  /*1a30*/  LDL R11, [R9+-0x8] ;  /* 0xfffff800090b7983 */ /* 0x000ea40000100800 */
[----:B--2--5:R-:W-:-:S13]  /*1a40*/  ISETP.GE.AND P1, PT, R11, R8, PT ;  /* 0x000000080b00720c */ /* 0x024fda0003f26270 */
[----:B------:R1:W-:Y:S02]  /*1a50*/  @!P1 STL [R9+-0x8], R8 ;  /* 0xfffff80809009387 */ /* 0x0003e40000100800 */
[----:B-1----:R-:W-:-:S05]  /*1a60*/  @!P1 LOP3.LUT R8, R11, 0xff, RZ, 0xc0, !PT ;  /* 0x000000ff0b089812 */ /* 0x002fca00078ec0ff */
[----:B------:R-:W-:Y:S04]  /*1a70*/  @!P1 STL [R7], R8 ;  /* 0x0000000807009387 */ /* 0x000fe80000100800 */
[----:B------:R-:W2:Y:S02]  /*1a80*/  LDL R11, [R9+-0x4] ;  /* 0xfffffc00090b7983 */ /* 0x000ea40000100800 */
[----:B--2---:R-:W-:-:S13]  /*1a90*/  ISETP.GE.AND P1, PT, R11, R8, PT ;  /* 0x000000080b00720c */ /* 0x004fda0003f26270 */
[----:B------:R1:W-:Y:S02]  /*1aa0*/  @!P1 STL [R9+-0x4], R8 ;  /* 0xfffffc0809009387 */ /* 0x0003e40000100800 */
[----:B-1----:R-:W-:-:S05]  /*1ab0*/  @!P1 LOP3.LUT R8, R11, 0xff, RZ, 0xc0, !PT ;  /* 0x000000ff0b089812 */ /* 0x002fca00078ec0ff */
[----:B------:R-:W-:Y:S04]  /*1ac0*/  @!P1 STL [R7], R8 ;  /* 0x0000000807009387 */ /* 0x000fe80000100800 */
[----:B------:R-:W2:Y:S02]  /*1ad0*/  LDL R11, [R9] ;  /* 0x00000000090b7983 */ /* 0x000ea40000100800 */
[----:B--2---:R-:W-:-:S13]  /*1ae0*/  ISETP.GE.AND P1, PT, R11, R8, PT ;  /* 0x000000080b00720c */ /* 0x004fda0003f26270 */
[----:B------:R1:W-:Y:S02]  /*1af0*/  @!P1 STL [R9], R8 ;  /* 0x0000000809009387 */ /* 0x0003e40000100800 */
[----:B-1----:R-:W-:-:S05]  /*1b00*/  @!P1 LOP3.LUT R8, R11, 0xff, RZ, 0xc0, !PT ;  /* 0x000000ff0b089812 */ /* 0x002fca00078ec0ff */
[----:B------:R-:W-:Y:S04]  /*1b10*/  @!P1 STL [R7], R8 ;  /* 0x0000000807009387 */ /* 0x000fe80000100800 */
[----:B------:R-:W2:Y:S01]  /*1b20*/  LDL R11, [R9+0x4] ;  /* 0x00000400090b7983 */ /* 0x000ea20000100800 */
[----:B------:R-:W-:Y:S01]  /*1b30*/  VIADD R10, R10, 0x4 ;  /* 0x000000040a0a7836 */ /* 0x000fe20000000000 */
[----:B--2---:R-:W-:-:S13]  /*1b40*/  ISETP.GE.AND P1, PT, R11, R8, PT ;  /* 0x000000080b00720c */ /* 0x004fda0003f26270 */
[----:B------:R1:W-:Y:S02]  /*1b50*/  @!P1 STL [R9+0x4], R8 ;  /* 0x0000040809009387 */ /* 0x0003e40000100800 */
[----:B-1----:R-:W-:Y:S01]  /*1b60*/  @!P1 LOP3.LUT R8, R11, 0xff, RZ, 0xc0, !PT ;  /* 0x000000ff0b089812 */ /* 0x002fe200078ec0ff */
[----:B------:R-:W-:-:S04]  /*1b70*/  VIADD R9, R9, 0x10 ;  /* 0x0000001009097836 */ /* 0x000fc80000000000 */
[----:B------:R1:W-:Y:S01]  /*1b80*/  @!P1 STL [R7], R8 ;  /* 0x0000000807009387 */ /* 0x0003e20000100800 */
[----:B------:R-:W-:-:S13]  /*1b90*/  ISETP.NE.AND P1, PT, R10, RZ, PT ;  /* 0x000000ff0a00720c */ /* 0x000fda0003f25270 */
[----:B-1----:R-:W-:Y:S05]  /*1ba0*/  @P1 BRA `(.L_x_46) ;  /* 0xfffffffc00a01947 */ /* 0x002fea000383ffff */
.L_x_43:
[----:B------:R-:W-:Y:S05]  /*1bb0*/  BSYNC.RECONVERGENT B1 ;  /* 0x0000000000017941 */ /* 0x000fea0003800200 */
.L_x_42:
[----:B------:R-:W-:Y:S05]  /*1bc0*/  @P0 BRA `(.L_x_47) ;  /* 0xfffffff800e80947 */ /* 0x000fea000383ffff */
.L_x_27:
[----:B------:R-:W-:Y:S05]  /*1bd0*/  BSYNC.RECONVERGENT B0 ;  /* 0x0000000000007941 */ /* 0x000fea0003800200 */
.L_x_26:
[----:B------:R-:W-:Y:S01]  /*1be0*/  LOP3.LUT R4, R0, 0x80000001, RZ, 0xc0, !PT ;  /* 0x8000000100047812 */ /* 0x000fe200078ec0ff */
[----:B------:R-:W2:Y:S03]  /*1bf0*/  LDCU UR12, c[0x0][0x398] ;  /* 0x00007300ff0c77ac */ /* 0x000ea60008000800 */
[----:B------:R-:W-:Y:S01]  /*1c00*/  ISETP.NE.AND P0, PT, R4, 0x1, PT ;  /* 0x000000010400780c */ /* 0x000fe20003f05270 */
[----:B------:R-:W3:Y:S01]  /*1c10*/  LDCU.128 UR4, c[0x0][0x3a0] ;  /* 0x00007400ff0477ac */ /* 0x000ee20008000c00 */
[----:B------:R-:W4:Y:S11]  /*1c20*/  LDCU.64 UR10, c[0x0][0x3b0] ;  /* 0x00007600ff0a77ac */ /* 0x000f360008000a00 */
[----:B------:R-:W-:-:S02]  /*1c30*/  @P0 LEA.HI R4, R0, R0, RZ, 0x1 ;  /* 0x0000000000040211 */ /* 0x000fc400078f08ff */
[----:B------:R-:W-:Y:S02]  /*1c40*/  @!P0 SHF.R.U32.HI R0, RZ, 0x1, R0 ;  /* 0x00000001ff008819 */ /* 0x000fe40000011600 */
[----:B------:R-:W-:-:S03]  /*1c50*/  @P0 SHF.R.S32.HI R4, RZ, 0x1, R4 ;  /* 0x00000001ff040819 */ /* 0x000fc60000011404 */
[--C-:B------:R-:W-:Y:S02]  /*1c60*/  @!P0 IMAD R0, R0, 0x4, R1.reuse ;  /* 0x0000000400008824 */ /* 0x100fe400078e0201 */
[----:B------:R-:W-:-:S03]  /*1c70*/  @P0 IMAD R8, R4, 0x4, R1 ;  /* 0x0000000404080824 */ /* 0x000fc600078e0201 */
[----:B------:R-:W5:Y:S04]  /*1c80*/  @!P0 LDL R9, [R0] ;  /* 0x0000000000098983 */ /* 0x000f680000100800 */
[----:B0-----:R-:W5:Y:S04]  /*1c90*/  @P0 LDL R7, [R8] ;  /* 0x0000000008070983 */ /* 0x001f680000100800 */
[----:B-1----:R-:W5:Y:S04]  /*1ca0*/  @P0 LDL R10, [R8+-0x4] ;  /* 0xfffffc00080a0983 */ /* 0x002f680000100800 */
[----:B------:R-:W5:Y:S04]  /*1cb0*/  @!P0 LDL R11, [R0+0x24] ;  /* 0x00002400000b8983 */ /* 0x000f680000100800 */
[----:B------:R-:W5:Y:S04]  /*1cc0*/  @P0 LDL R12, [R8+0x24] ;  /* 0x00002400080c0983 */ /* 0x000f680000100800 */
[----:B------:R-:W5:Y:S04]  /*1cd0*/  @P0 LDL R15, [R8+0x20] ;  /* 0x00002000080f0983 */ /* 0x000f680000100800 */
[----:B------:R0:W5:Y:S04]  /*1ce0*/  @!P0 LDL R13, [R0+0x48] ;  /* 0x00004800000d8983 */ /* 0x0001680000100800 */
[----:B------:R-:W5:Y:S04]  /*1cf0*/  @P0 LDL R14, [R8+0x48] ;  /* 0x00004800080e0983 */ /* 0x000f680000100800 */
[----:B------:R-:W5:Y:S01]  /*1d00*/  @P0 LDL R17, [R8+0x44] ;  /* 0x0000440008110983 */ /* 0x000f620000100800 */
[----:B--2---:R-:W-:-:S05]  /*1d10*/  IMAD R3, R3, UR12, R2 ;  /* 0x0000000c03037c24 */ /* 0x004fca000f8e0202 */
[C---:B---3--:R-:W-:Y:S02]  /*1d20*/  IADD3 R2, P1, PT, R3.reuse, UR4, RZ ;  /* 0x0000000403027c10 */ /* 0x048fe4000ff3e0ff */
[----:B0-----:R-:W-:Y:S02]  /*1d30*/  SHF.R.S32.HI R0, RZ, 0x1f, R3 ;  /* 0x0000001fff007819 */ /* 0x001fe40000011403 */
[C---:B------:R-:W-:Y:S02]  /*1d40*/  IADD3 R4, P2, PT, R3.reuse, UR6, RZ ;  /* 0x0000000603047c10 */ /* 0x040fe4000ff5e0ff */
[----:B----4-:R-:W-:Y:S02]  /*1d50*/  IADD3 R6, P3, PT, R3, UR10, RZ ;  /* 0x0000000a03067c10 */ /* 0x010fe4000ff7e0ff */
[C---:B------:R-:W-:Y:S02]  /*1d60*/  IADD3.X R3, PT, PT, R0.reuse, UR5, RZ, P1, !PT ;  /* 0x0000000500037c10 */ /* 0x040fe40008ffe4ff */
[C---:B------:R-:W-:Y:S01]  /*1d70*/  IADD3.X R5, PT, PT, R0.reuse, UR7, RZ, P2, !PT ;  /* 0x0000000700057c10 */ /* 0x040fe200097fe4ff */
[----:B-----5:R-:W-:Y:S01]  /*1d80*/  @P0 IMAD.IADD R9, R7, 0x1, R10 ;  /* 0x0000000107090824 */ /* 0x020fe200078e020a */
[----:B------:R-:W-:-:S04]  /*1d90*/  IADD3.X R7, PT, PT, R0, UR11, RZ, P3, !PT ;  /* 0x0000000b00077c10 */ /* 0x000fc80009ffe4ff */
[----:B------:R-:W-:Y:S01]  /*1da0*/  STG.E.U8 desc[UR8][R2.64], R9 ;  /* 0x0000000902007986 */ /* 0x000fe2000c101108 */
[----:B------:R-:W-:-:S05]  /*1db0*/  @P0 IMAD.IADD R11, R12, 0x1, R15 ;  /* 0x000000010c0b0824 */ /* 0x000fca00078e020f */
[----:B------:R-:W-:Y:S01]  /*1dc0*/  STG.E.U8 desc[UR8][R4.64], R11 ;  /* 0x0000000b04007986 */ /* 0x000fe2000c101108 */
[----:B------:R-:W-:-:S05]  /*1dd0*/  @P0 IMAD.IADD R13, R14, 0x1, R17 ;  /* 0x000000010e0d0824 */ /* 0x000fca00078e0211 */
[----:B------:R-:W-:Y:S01]  /*1de0*/  STG.E.U8 desc[UR8][R6.64], R13 ;  /* 0x0000000d06007986 */ /* 0x000fe2000c101108 */
[----:B------:R-:W-:Y:S05]  /*1df0*/  EXIT ;  /* 0x000000000000794d */ /* 0x000fea0003800000 */
.L_x_48:
        /* <DEDUP_REMOVED lines=16> */
.L_x_76:


//--------------------- .text._Z6dilatePhS_S_mS_S_S_mmji --------------------------
	.section	.text._Z6dilatePhS_S_mS_S_S_mmji,"ax",@progbits
	.align	128
        .global         _Z6dilatePhS_S_mS_S_S_mmji
        .type           _Z6dilatePhS_S_mS_S_S_mmji,@function
        .size           _Z6dilatePhS_S_mS_S_S_mmji,(.L_x_77 - _Z6dilatePhS_S_mS_S_S_mmji)
        .other          _Z6dilatePhS_S_mS_S_S_mmji,@"STO_CUDA_ENTRY STV_DEFAULT"
_Z6dilatePhS_S_mS_S_S_mmji:
.text._Z6dilatePhS_S_mS_S_S_mmji:
[----:B------:R-:W-:Y:S01]  /*0000*/  LDC R1, c[0x0][0x37c] ;  /* 0x0000df00ff017b82 */ /* 0x000fe20000000800 */
[----:B------:R-:W0:Y:S07]  /*0010*/  S2R R0, SR_TID.X ;  /* 0x0000000000007919 */ /* 0x000e2e0000002100 */
[----:B------:R-:W0:Y:S01]  /*0020*/  S2UR UR8, SR_CTAID.X ;  /* 0x00000000000879c3 */ /* 0x000e220000002500 */
[----:B------:R-:W1:Y:S01]  /*0030*/  LDCU UR5, c[0x0][0x3c8] ;  /* 0x00007900ff0577ac */ /* 0x000e620008000800 */
[----:B------:R-:W-:Y:S01]  /*0040*/  CS2R R16, SRZ ;  /* 0x0000000000107805 */ /* 0x000fe2000001ff00 */
[----:B------:R-:W2:Y:S01]  /*0050*/  S2R R2, SR_TID.Y ;  /* 0x0000000000027919 */ /* 0x000ea20000002200 */
[----:B------:R-:W-:Y:S01]  /*0060*/  IMAD.MOV.U32 R26, RZ, RZ, RZ ;  /* 0x000000ffff1a7224 */ /* 0x000fe200078e00ff */
[----:B------:R-:W3:Y:S03]  /*0070*/  LDCU.64 UR6, c[0x0][0x358] ;  /* 0x00006b00ff0677ac */ /* 0x000ee60008000a00 */
[----:B------:R-:W0:Y:S08]  /*0080*/  LDC R3, c[0x0][0x360] ;  /* 0x0000d800ff037b82 */ /* 0x000e300000000800 */
[----:B------:R-:W2:Y:S01]  /*0090*/  S2UR UR9, SR_CTAID.Y ;  /* 0x00000000000979c3 */ /* 0x000ea20000002600 */
[----:B-1----:R-:W-:-:S02]  /*00a0*/  USHF.R.U32.HI UR4, URZ, 0x1, UR5 ;  /* 0x00000001ff047899 */ /* 0x002fc40008011605 */
[----:B------:R-:W-:Y:S02]  /*00b0*/  ULOP3.LUT UR5, UR5, 0xfffffffe, URZ, 0xc0, !UPT ;  /* 0xfffffffe05057892 */ /* 0x000fe4000f8ec0ff */
[----:B------:R-:W-:-:S03]  /*00c0*/  UIADD3 UR4, UPT, UPT, -UR4, URZ, URZ ;  /* 0x000000ff04047290 */ /* 0x000fc6000fffe1ff */
[----:B------:R-:W2:Y:S01]  /*00d0*/  LDC R5, c[0x0][0x364] ;  /* 0x0000d900ff057b82 */ /* 0x000ea20000000800 */
[----:B------:R-:W-:Y:S01]  /*00e0*/  UISETP.GE.U32.AND UP1, UPT, UR5, 0x3, UPT ;  /* 0x000000030500788c */ /* 0x000fe2000bf26070 */
[----:B0-----:R-:W-:Y:S02]  /*00f0*/  IMAD R0, R3, UR8, R0 ;  /* 0x0000000803007c24 */ /* 0x001fe4000f8e0200 */
[----:B--23--:R-:W-:-:S08]  /*0100*/  IMAD R3, R5, UR9, R2 ;  /* 0x0000000905037c24 */ /* 0x00cfd0000f8e0202 */
.L_x_60:
[----:B0-----:R-:W0:Y:S01]  /*0110*/  LDC R20, c[0x0][0x3c8] ;  /* 0x0000f200ff147b82 */ /* 0x001e220000000800 */
[----:B------:R-:W1:Y:S01]  /*0120*/  LDCU.64 UR8, c[0x0][0x3b8] ;  /* 0x00007700ff0877ac */ /* 0x000e620008000a00 */
[----:B------:R-:W-:Y:S01]  /*0130*/  VIADD R4, R0, UR4 ;  /* 0x0000000400047c36 */ /* 0x000fe20008000000 */
[----:B------:R-:W2:Y:S04]  /*0140*/  LDCU.64 UR10, c[0x0][0x3c0] ;  /* 0x00007800ff0a77ac */ /* 0x000ea80008000a00 */
[----:B------:R-:W-:Y:S01]  /*0150*/  SHF.R.S32.HI R5, RZ, 0x1f, R4 ;  /* 0x0000001fff057819 */ /* 0x000fe20000011404 */
[----:B------:R-:W3:Y:S01]  /*0160*/  LDCU UR5, c[0x0][0x398] ;  /* 0x00007300ff0577ac */ /* 0x000ee20008000800 */
[----:B-1----:R-:W-:-:S04]  /*0170*/  ISETP.GE.U32.AND P0, PT, R4, UR8, PT ;  /* 0x0000000804007c0c */ /* 0x002fc8000bf06070 */
[----:B------:R-:W-:Y:S02]  /*0180*/  ISETP.GE.U32.AND.EX P0, PT, R5, UR9, PT, P0 ;  /* 0x0000000905007c0c */ /* 0x000fe4000bf06100 */
[----:B0-----:R-:W-:-:S05]  /*0190*/  SHF.R.U32.HI R24, RZ, 0x1, R20 ;  /* 0x00000001ff187819 */ /* 0x001fca0000011614 */
[C-C-:B------:R-:W-:Y:S02]  /*01a0*/  IMAD.IADD R2, R3.reuse, 0x1, -R24.reuse ;  /* 0x0000000103027824 */ /* 0x140fe400078e0a18 */
[----:B------:R-:W-:-:S03]  /*01b0*/  IMAD.IADD R21, R3, 0x1, -R24 ;  /* 0x0000000103157824 */ /* 0x000fc600078e0a18 */
[----:B------:R-:W-:Y:S02]  /*01c0*/  SHF.R.S32.HI R2, RZ, 0x1f, R2 ;  /* 0x0000001fff027819 */ /* 0x000fe40000011402 */
[C---:B--2---:R-:W-:Y:S02]  /*01d0*/  ISETP.LT.U32.AND P1, PT, R21.reuse, UR10, PT ;  /* 0x0000000a15007c0c */ /* 0x044fe4000bf21070 */
[----:B------:R-:W-:Y:S02]  /*01e0*/  VIMNMX R5, PT, PT, R21, R4, PT ;  /* 0x0000000415057248 */ /* 0x000fe40003fe0100 */
[----:B------:R-:W-:Y:S01]  /*01f0*/  ISETP.LT.U32.AND.EX P1, PT, R2, UR11, !P0, P1 ;  /* 0x0000000b02007c0c */ /* 0x000fe2000c721110 */
[----:B------:R-:W0:Y:S03]  /*0200*/  LDCU.64 UR10, c[0x0][0x390] ;  /* 0x00007200ff0a77ac */ /* 0x000e260008000a00 */
[----:B------:R-:W-:Y:S01]  /*0210*/  ISETP.GT.AND P1, PT, R5, RZ, P1 ;  /* 0x000000ff0500720c */ /* 0x000fe20000f24270 */
[----:B---3--:R-:W-:-:S04]  /*0220*/  IMAD.U32 R5, RZ, RZ, UR5 ;  /* 0x00000005ff057e24 */ /* 0x008fc8000f8e00ff */
[----:B------:R-:W-:-:S05]  /*0230*/  IMAD R21, R21, R5, R4 ;  /* 0x0000000515157224 */ /* 0x000fca00078e0204 */
[--C-:B------:R-:W-:Y:S02]  /*0240*/  SHF.R.S32.HI R19, RZ, 0x1f, R21.reuse ;  /* 0x0000001fff137819 */ /* 0x100fe40000011415 */
[----:B------:R-:W-:Y:S01]  /*0250*/  SHF.R.S32.HI R12, RZ, 0x1f, R21 ;  /* 0x0000001fff0c7819 */ /* 0x000fe20000011415 */
[----:B------:R-:W1:Y:S01]  /*0260*/  @!P1 LDC.64 R6, c[0x0][0x388] ;  /* 0x0000e200ff069b82 */ /* 0x000e620000000a00 */
[----:B0-----:R-:W-:Y:S02]  /*0270*/  @!P1 IMAD.U32 R8, RZ, RZ, UR10 ;  /* 0x0000000aff089e24 */ /* 0x001fe4000f8e00ff */
[----:B------:R-:W-:-:S03]  /*0280*/  @!P1 IMAD.U32 R2, RZ, RZ, UR11 ;  /* 0x0000000bff029e24 */ /* 0x000fc6000f8e00ff */
[----:B------:R-:W-:-:S05]  /*0290*/  @!P1 IADD3 R22, P3, PT, R21, R8, RZ ;  /* 0x0000000815169210 */ /* 0x000fca0007f7e0ff */
[----:B------:R-:W-:-:S05]  /*02a0*/  @!P1 IMAD.X R23, R19, 0x1, R2, P3 ;  /* 0x0000000113179824 */ /* 0x000fca00018e0602 */
[----:B------:R-:W2:Y:S01]  /*02b0*/  @!P1 LDG.E.U8 R9, desc[UR6][R22.64] ;  /* 0x0000000616099981 */ /* 0x000ea2000c1e1100 */
[----:B-1----:R-:W-:-:S05]  /*02c0*/  @!P1 IADD3 R10, P2, PT, R21, R6, RZ ;  /* 0x00000006150a9210 */ /* 0x002fca0007f5e0ff */
[----:B------:R-:W-:Y:S02]  /*02d0*/  @!P1 IMAD.X R11, R12, 0x1, R7, P2 ;  /* 0x000000010c0b9824 */ /* 0x000fe400010e0607 */
[----:B------:R-:W0:Y:S03]  /*02e0*/  LDC.64 R12, c[0x0][0x380] ;  /* 0x0000e000ff0c7b82 */ /* 0x000e260000000a00 */
[----:B------:R-:W3:Y:S05]  /*02f0*/  @!P1 LDG.E.U8 R10, desc[UR6][R10.64] ;  /* 0x000000060a0a9981 */ /* 0x000eea000c1e1100 */
[----:B------:R-:W1:Y:S01]  /*0300*/  LDC.64 R6, c[0x0][0x388] ;  /* 0x0000e200ff067b82 */ /* 0x000e620000000a00 */
[----:B------:R-:W-:Y:S01]  /*0310*/  @P1 IMAD.U32 R8, RZ, RZ, UR10 ;  /* 0x0000000aff081e24 */ /* 0x000fe2000f8e00ff */
[----:B------:R-:W4:Y:S01]  /*0320*/  LDCU UR10, c[0x0][0x3c8] ;  /* 0x00007900ff0a77ac */ /* 0x000f220008000800 */
[----:B------:R-:W-:-:S03]  /*0330*/  @P1 IMAD.U32 R2, RZ, RZ, UR11 ;  /* 0x0000000bff021e24 */ /* 0x000fc6000f8e00ff */
[C---:B------:R-:W-:Y:S02]  /*0340*/  @P1 IADD3 R14, P3, PT, R21.reuse, R8, RZ ;  /* 0x00000008150e1210 */ /* 0x040fe40007f7e0ff */
[----:B0-----:R-:W-:-:S05]  /*0350*/  @P1 IADD3 R12, P2, PT, R21, R12, RZ ;  /* 0x0000000c150c1210 */ /* 0x001fca0007f5e0ff */
[----:B------:R-:W-:Y:S01]  /*0360*/  @P1 IMAD.X R13, R19, 0x1, R13, P2 ;  /* 0x00000001130d1824 */ /* 0x000fe200010e060d */
[----:B-1----:R-:W-:Y:S01]  /*0370*/  @P1 IADD3 R18, P2, PT, R21, R6, RZ ;  /* 0x0000000615121210 */ /* 0x002fe20007f5e0ff */
[----:B------:R-:W-:-:S04]  /*0380*/  @P1 IMAD.X R15, R19, 0x1, R2, P3 ;  /* 0x00000001130f1824 */ /* 0x000fc800018e0602 */
[----:B------:R-:W5:Y:S01]  /*0390*/  @P1 LDG.E.U8 R13, desc[UR6][R12.64] ;  /* 0x000000060c0d1981 */ /* 0x000f62000c1e1100 */
[----:B------:R-:W-:-:S03]  /*03a0*/  @P1 IMAD.X R19, R19, 0x1, R7, P2 ;  /* 0x0000000113131824 */ /* 0x000fc600010e0607 */
[----:B------:R0:W2:Y:S04]  /*03b0*/  @P1 LDG.E.U8 R9, desc[UR6][R14.64] ;  /* 0x000000060e091981 */ /* 0x0000a8000c1e1100 */
[----:B------:R-:W5:Y:S01]  /*03c0*/  @P1 LDG.E.U8 R10, desc[UR6][R18.64] ;  /* 0x00000006120a1981 */ /* 0x000f62000c1e1100 */
[----:B----4-:R-:W-:Y:S01]  /*03d0*/  ULOP3.LUT UP0, URZ, UR10, 0x2, URZ, 0xc0, !UPT ;  /* 0x000000020aff7892 */ /* 0x010fe2000f80c0ff */
[----:B------:R-:W-:Y:S01]  /*03e0*/  @P1 IADD3 R16, PT, PT, R17, R16, R26 ;  /* 0x0000001011101210 */ /* 0x000fe20007ffe01a */
[----:B------:R-:W-:Y:S01]  /*03f0*/  UMOV UR5, UR4 ;  /* 0x0000000400057c82 */ /* 0x000fe20008000000 */
[----:B0-----:R-:W-:Y:S02]  /*0400*/  SHF.R.U32.HI R14, RZ, 0x1, R20 ;  /* 0x00000001ff0e7819 */ /* 0x001fe40000011614 */
[----:B------:R-:W-:Y:S01]  /*0410*/  ISETP.NE.AND P4, PT, R24, UR5, PT ;  /* 0x0000000518007c0c */ /* 0x000fe2000bf85270 */
[----:B------:R-:W-:Y:S01]  /*0420*/  UIADD3 UR4, UPT, UPT, UR4, 0x1, URZ ;  /* 0x0000000104047890 */ /* 0x000fe2000fffe0ff */
[----:B--2---:R-:W-:-:S02]  /*0430*/  LOP3.LUT R17, R9, 0xff, RZ, 0xc0, !PT ;  /* 0x000000ff09117812 */ /* 0x004fc400078ec0ff */
[----:B-----5:R-:W-:-:S04]  /*0440*/  @P1 IADD3 R11, PT, PT, R9, R10, R13 ;  /* 0x0000000a090b1210 */ /* 0x020fc80007ffe00d */
[----:B------:R-:W-:Y:S02]  /*0450*/  @P1 ISETP.GT.AND P2, PT, R11, R16, PT ;  /* 0x000000100b00120c */ /* 0x000fe40003f44270 */
[----:B------:R-:W-:Y:S02]  /*0460*/  IADD3 R11, PT, PT, -R24, 0x1, RZ ;  /* 0x00000001180b7810 */ /* 0x000fe40007ffe1ff */
[----:B------:R-:W-:Y:S02]  /*0470*/  @P1 SEL R26, R13, R26, P2 ;  /* 0x0000001a0d1a1207 */ /* 0x000fe40001000000 */
[----:B---3--:R-:W-:Y:S01]  /*0480*/  LOP3.LUT R16, R10, 0xff, RZ, 0xc0, !PT ;  /* 0x000000ff0a107812 */ /* 0x008fe200078ec0ff */
[----:B------:R-:W-:Y:S06]  /*0490*/  BRA.U !UP0, `(.L_x_49) ;  /* 0x0000000508107547 */ /* 0x000fec000b800000 */
[----:B------:R-:W0:Y:S01]  /*04a0*/  LDCU.64 UR10, c[0x0][0x3c0] ;  /* 0x00007800ff0a77ac */ /* 0x000e220008000a00 */
[C---:B------:R-:W-:Y:S01]  /*04b0*/  IMAD.IADD R9, R3.reuse, 0x1, R11 ;  /* 0x0000000103097824 */ /* 0x040fe200078e020b */
[C---:B------:R-:W-:Y:S01]  /*04c0*/  ISETP.GE.U32.AND P3, PT, R4.reuse, UR8, PT ;  /* 0x0000000804007c0c */ /* 0x040fe2000bf66070 */
[----:B------:R-:W-:Y:S01]  /*04d0*/  IMAD.IADD R12, R3, 0x1, -R14 ;  /* 0x00000001030c7824 */ /* 0x000fe200078e0a0e */
[----:B------:R-:W-:Y:S01]  /*04e0*/  SHF.R.S32.HI R15, RZ, 0x1f, R4 ;  /* 0x0000001fff0f7819 */ /* 0x000fe20000011404 */
[----:B------:R-:W-:Y:S01]  /*04f0*/  IMAD.IADD R21, R21, 0x1, R5 ;  /* 0x0000000115157824 */ /* 0x000fe200078e0205 */
[----:B------:R-:W-:-:S04]  /*0500*/  VIMNMX R10, PT, PT, R4, R9, PT ;  /* 0x00000009040a7248 */ /* 0x000fc80003fe0100 */
[----:B------:R-:W-:Y:S02]  /*0510*/  ISETP.GE.AND P1, PT, R10, 0x1, PT ;  /* 0x000000010a00780c */ /* 0x000fe40003f26270 */
[----:B------:R-:W-:Y:S02]  /*0520*/  IADD3 R6, P5, PT, R21, R6, RZ ;  /* 0x0000000615067210 */ /* 0x000fe40007fbe0ff */
[----:B------:R-:W-:Y:S02]  /*0530*/  SHF.R.S32.HI R18, RZ, 0x1f, R21 ;  /* 0x0000001fff127819 */ /* 0x000fe40000011415 */
[----:B0-----:R-:W-:-:S03]  /*0540*/  ISETP.GE.U32.AND P2, PT, R9, UR10, PT ;  /* 0x0000000a09007c0c */ /* 0x001fc6000bf46070 */
[----:B------:R-:W-:Y:S01]  /*0550*/  IMAD.X R7, R18, 0x1, R7, P5 ;  /* 0x0000000112077824 */ /* 0x000fe200028e0607 */
[----:B------:R-:W-:Y:S02]  /*0560*/  SHF.R.S32.HI R9, RZ, 0x1f, R9 ;  /* 0x0000001fff097819 */ /* 0x000fe40000011409 */
[----:B------:R-:W-:Y:S02]  /*0570*/  ISETP.LT.U32.AND P5, PT, R4, UR8, PT ;  /* 0x0000000804007c0c */ /* 0x000fe4000bfa1070 */
[----:B------:R-:W-:Y:S02]  /*0580*/  ISETP.GE.U32.OR.EX P1, PT, R9, UR11, !P1, P2 ;  /* 0x0000000b09007c0c */ /* 0x000fe4000cf26520 */
[----:B------:R-:W-:Y:S02]  /*0590*/  IADD3 R9, PT, PT, R3, 0x2, -R14 ;  /* 0x0000000203097810 */ /* 0x000fe40007ffe80e */
[----:B------:R-:W-:Y:S02]  /*05a0*/  ISETP.GE.U32.OR.EX P1, PT, R15, UR9, P1, P3 ;  /* 0x000000090f007c0c */ /* 0x000fe40008f26530 */
[----:B------:R-:W-:-:S02]  /*05b0*/  ISETP.GT.AND P3, PT, R12, -0x2, PT ;  /* 0xfffffffe0c00780c */ /* 0x000fc40003f64270 */
[----:B------:R-:W-:Y:S02]  /*05c0*/  ISETP.LT.U32.AND P2, PT, R9, UR10, PT ;  /* 0x0000000a09007c0c */ /* 0x000fe4000bf41070 */
[----:B------:R-:W-:Y:S02]  /*05d0*/  SHF.R.S32.HI R9, RZ, 0x1f, R9 ;  /* 0x0000001fff097819 */ /* 0x000fe40000011409 */
[----:B------:R-:W-:Y:S02]  /*05e0*/  ISETP.GT.AND P6, PT, R4, RZ, P3 ;  /* 0x000000ff0400720c */ /* 0x000fe40001fc4270 */
[----:B------:R-:W-:Y:S02]  /*05f0*/  IADD3 R12, P3, PT, R21, R8, RZ ;  /* 0x00000008150c7210 */ /* 0x000fe40007f7e0ff */
[----:B------:R-:W-:Y:S01]  /*0600*/  ISETP.LT.U32.AND.EX P2, PT, R9, UR11, P6, P2 ;  /* 0x0000000b09007c0c */ /* 0x000fe2000b741120 */
[----:B------:R-:W0:Y:S02]  /*0610*/  @!P1 LDC.64 R10, c[0x0][0x380] ;  /* 0x0000e000ff0a9b82 */ /* 0x000e240000000a00 */
[----:B------:R-:W-:Y:S01]  /*0620*/  IMAD.X R13, R18, 0x1, R2, P3 ;  /* 0x00000001120d7824 */ /* 0x000fe200018e0602 */
[----:B------:R-:W-:Y:S01]  /*0630*/  ISETP.LT.U32.AND.EX P2, PT, R15, UR9, P2, P5 ;  /* 0x000000090f007c0c */ /* 0x000fe20009741150 */
[----:B------:R-:W2:Y:S01]  /*0640*/  @!P1 LDG.E.U8 R2, desc[UR6][R6.64] ;  /* 0x0000000606029981 */ /* 0x000ea2000c1e1100 */
[----:B0-----:R-:W-:-:S05]  /*0650*/  @!P1 IADD3 R22, P3, PT, R21, R10, RZ ;  /* 0x0000000a15169210 */ /* 0x001fca0007f7e0ff */
[----:B------:R-:W-:-:S06]  /*0660*/  @!P1 IMAD.X R23, R18, 0x1, R11, P3 ;  /* 0x0000000112179824 */ /* 0x000fcc00018e060b */
[----:B------:R-:W-:Y:S01]  /*0670*/  @!P2 SHF.R.S32.HI R9, RZ, 0x1f, R5 ;  /* 0x0000001fff09a819 */ /* 0x000fe20000011405 */
[----:B------:R-:W2:Y:S01]  /*0680*/  @!P1 LDG.E.U8 R11, desc[UR6][R12.64] ;  /* 0x000000060c0b9981 */ /* 0x000ea2000c1e1100 */
[-C--:B------:R-:W-:Y:S02]  /*0690*/  @!P2 IADD3 R18, P3, PT, R6, R5.reuse, RZ ;  /* 0x000000050612a210 */ /* 0x080fe40007f7e0ff */
[----:B------:R-:W-:Y:S01]  /*06a0*/  @!P2 IADD3 R8, P5, PT, R12, R5, RZ ;  /* 0x000000050c08a210 */ /* 0x000fe20007fbe0ff */
[----:B------:R-:W2:Y:S02]  /*06b0*/  @!P1 LDG.E.U8 R23, desc[UR6][R22.64] ;  /* 0x0000000616179981 */ /* 0x000ea4000c1e1100 */
[C---:B------:R-:W-:Y:S02]  /*06c0*/  @!P2 IMAD.X R19, R9.reuse, 0x1, R7, P3 ;  /* 0x000000010913a824 */ /* 0x040fe400018e0607 */
[----:B------:R-:W-:-:S03]  /*06d0*/  @!P2 IMAD.X R9, R9, 0x1, R13, P5 ;  /* 0x000000010909a824 */ /* 0x000fc600028e060d */
[----:B------:R0:W5:Y:S04]  /*06e0*/  @!P2 LDG.E.U8 R10, desc[UR6][R18.64] ;  /* 0x00000006120aa981 */ /* 0x000168000c1e1100 */
[----:B------:R0:W5:Y:S01]  /*06f0*/  @!P2 LDG.E.U8 R9, desc[UR6][R8.64] ;  /* 0x000000060809a981 */ /* 0x000162000c1e1100 */
[----:B------:R-:W-:Y:S01]  /*0700*/  @!P1 IADD3 R17, PT, PT, R17, R26, R16 ;  /* 0x0000001a11119210 */ /* 0x000fe20007ffe010 */
[----:B------:R-:W-:Y:S01]  /*0710*/  BSSY.RECONVERGENT B0, `(.L_x_50) ;  /* 0x000001a000007945 */ /* 0x000fe20003800200 */
[----:B--2---:R-:W-:-:S04]  /*0720*/  @!P1 IADD3 R2, PT, PT, R11, R2, R23 ;  /* 0x000000020b029210 */ /* 0x004fc80007ffe017 */
[----:B------:R-:W-:Y:S02]  /*0730*/  @!P1 ISETP.GT.AND P3, PT, R2, R17, PT ;  /* 0x000000110200920c */ /* 0x000fe40003f64270 */
[----:B------:R-:W-:Y:S02]  /*0740*/  IADD3 R11, PT, PT, -R14, 0x3, RZ ;  /* 0x000000030e0b7810 */ /* 0x000fe40007ffe1ff */
[----:B------:R-:W-:Y:S01]  /*0750*/  @!P1 SEL R26, R23, R26, P3 ;  /* 0x0000001a171a9207 */ /* 0x000fe20001800000 */
[----:B0-----:R-:W-:Y:S08]  /*0760*/  @!P2 BRA `(.L_x_51) ;  /* 0x000000000050a947 */ /* 0x001ff00003800000 */
[----:B------:R-:W0:Y:S01]  /*0770*/  LDCU.64 UR10, c[0x0][0x380] ;  /* 0x00007000ff0a77ac */ /* 0x000e220008000a00 */
[-C--:B------:R-:W-:Y:S01]  /*0780*/  IADD3 R16, P1, PT, R6, R5.reuse, RZ ;  /* 0x0000000506107210 */ /* 0x080fe20007f3e0ff */
[--C-:B------:R-:W-:Y:S01]  /*0790*/  IMAD.IADD R21, R21, 0x1, R5.reuse ;  /* 0x0000000115157824 */ /* 0x100fe200078e0205 */
[----:B-----5:R-:W-:Y:S01]  /*07a0*/  SHF.R.S32.HI R9, RZ, 0x1f, R5 ;  /* 0x0000001fff097819 */ /* 0x020fe20000011405 */
[----:B------:R-:W-:Y:S01]  /*07b0*/  IMAD.MOV.U32 R18, RZ, RZ, R6 ;  /* 0x000000ffff127224 */ /* 0x000fe200078e0006 */
[----:B------:R-:W-:Y:S01]  /*07c0*/  IADD3 R8, P2, PT, R12, R5, RZ ;  /* 0x000000050c087210 */ /* 0x000fe20007f5e0ff */
[--C-:B------:R-:W-:Y:S02]  /*07d0*/  IMAD.MOV.U32 R19, RZ, RZ, R7.reuse ;  /* 0x000000ffff137224 */ /* 0x100fe400078e0007 */
[C---:B------:R-:W-:Y:S02]  /*07e0*/  IMAD.X R17, R9.reuse, 0x1, R7, P1 ;  /* 0x0000000109117824 */ /* 0x040fe400008e0607 */
[----:B------:R-:W-:Y:S01]  /*07f0*/  IMAD.X R9, R9, 0x1, R13, P2 ;  /* 0x0000000109097824 */ /* 0x000fe200010e060d */
[----:B------:R-:W2:Y:S04]  /*0800*/  LDG.E.U8 R18, desc[UR6][R18.64] ;  /* 0x0000000612127981 */ /* 0x000ea8000c1e1100 */
[----:B------:R-:W2:Y:S01]  /*0810*/  LDG.E.U8 R13, desc[UR6][R12.64] ;  /* 0x000000060c0d7981 */ /* 0x000ea2000c1e1100 */
[----:B0-----:R-:W-:-:S03]  /*0820*/  IADD3 R6, P1, PT, R21, UR10, RZ ;  /* 0x0000000a15067c10 */ /* 0x001fc6000ff3e0ff */
[----:B------:R-:W3:Y:S01]  /*0830*/  LDG.E.U8 R10, desc[UR6][R16.64] ;  /* 0x00000006100a7981 */ /* 0x000ee2000c1e1100 */
[----:B------:R-:W-:-:S03]  /*0840*/  LEA.HI.X.SX32 R7, R21, UR11, 0x1, P1 ;  /* 0x0000000b15077c11 */ /* 0x000fc600088f0eff */
[----:B------:R-:W3:Y:S04]  /*0850*/  LDG.E.U8 R9, desc[UR6][R8.64] ;  /* 0x0000000608097981 */ /* 0x000ee8000c1e1100 */
[----:B------:R-:W3:Y:S01]  /*0860*/  LDG.E.U8 R7, desc[UR6][R6.64] ;  /* 0x0000000606077981 */ /* 0x000ee2000c1e1100 */
[----:B--2---:R-:W-:Y:S02]  /*0870*/  IADD3 R15, PT, PT, R13, R26, R18 ;  /* 0x0000001a0d0f7210 */ /* 0x004fe40007ffe012 */
[----:B---3--:R-:W-:-:S04]  /*0880*/  IADD3 R2, PT, PT, R9, R10, R7 ;  /* 0x0000000a09027210 */ /* 0x008fc80007ffe007 */
[----:B------:R-:W-:-:S04]  /*0890*/  ISETP.GT.AND P1, PT, R2, R15, PT ;  /* 0x0000000f0200720c */ /* 0x000fc80003f24270 */
[----:B------:R-:W-:-:S09]  /*08a0*/  SEL R26, R7, R26, P1 ;  /* 0x0000001a071a7207 */ /* 0x000fd20000800000 */
.L_x_51:
[----:B------:R-:W-:Y:S05]  /*08b0*/  BSYNC.RECONVERGENT B0 ;  /* 0x0000000000007941 */ /* 0x000fea0003800200 */
.L_x_50:
[----:B-----5:R-:W-:Y:S02]  /*08c0*/  LOP3.LUT R16, R10, 0xff, RZ, 0xc0, !PT ;  /* 0x000000ff0a107812 */ /* 0x020fe400078ec0ff */
[----:B------:R-:W-:-:S07]  /*08d0*/  LOP3.LUT R17, R9, 0xff, RZ, 0xc0, !PT ;  /* 0x000000ff09117812 */ /* 0x000fce00078ec0ff */
.L_x_49:
[----:B------:R-:W-:Y:S05]  /*08e0*/  BRA.U !UP1, `(.L_x_52) ;  /* 0x00000009093c7547 */ /* 0x000fea000b800000 */
[----:B------:R-:W-:Y:S01]  /*08f0*/  IMAD.IADD R2, R3, 0x1, R11 ;  /* 0x0000000103027824 */ /* 0x000fe200078e020b */
[----:B------:R-:W-:Y:S01]  /*0900*/  ISETP.GE.U32.AND P1, PT, R4, UR8, PT ;  /* 0x0000000804007c0c */ /* 0x000fe2000bf26070 */
[----:B------:R-:W-:Y:S01]  /*0910*/  IMAD.IADD R7, R11, 0x1, -R14 ;  /* 0x000000010b077824 */ /* 0x000fe200078e0a0e */
[--C-:B------:R-:W-:Y:S01]  /*0920*/  SHF.R.S32.HI R6, RZ, 0x1f, R4.reuse ;  /* 0x0000001fff067819 */ /* 0x100fe20000011404 */
[C---:B------:R-:W-:Y:S01]  /*0930*/  VIADD R22, R2.reuse, 0x2 ;  /* 0x0000000202167836 */ /* 0x040fe20000000000 */
[----:B------:R-:W0:Y:S01]  /*0940*/  LDCU UR5, c[0x0][0x398] ;  /* 0x00007300ff0577ac */ /* 0x000e220008000800 */
[----:B------:R-:W-:Y:S01]  /*0950*/  VIADD R24, R2, 0x3 ;  /* 0x0000000302187836 */ /* 0x000fe20000000000 */
[----:B------:R-:W-:Y:S01]  /*0960*/  ISETP.GE.U32.AND.EX P1, PT, R6, UR9, PT, P1 ;  /* 0x0000000906007c0c */ /* 0x000fe2000bf26110 */
[CC--:B------:R-:W-:Y:S01]  /*0970*/  IMAD R9, R2.reuse, R5.reuse, R5 ;  /* 0x0000000502097224 */ /* 0x0c0fe200078e0205 */
[----:B------:R-:W1:Y:S01]  /*0980*/  LDCU.64 UR18, c[0x0][0x380] ;  /* 0x00007000ff1277ac */ /* 0x000e620008000a00 */
[----:B------:R-:W-:-:S02]  /*0990*/  IMAD R23, R2, R5, R4 ;  /* 0x0000000502177224 */ /* 0x000fc400078e0204 */
[----:B------:R-:W-:Y:S01]  /*09a0*/  VIADD R25, R2, 0x1 ;  /* 0x0000000102197836 */ /* 0x000fe20000000000 */
[----:B------:R-:W2:Y:S01]  /*09b0*/  LDCU.64 UR10, c[0x0][0x3c0] ;  /* 0x00007800ff0a77ac */ /* 0x000ea20008000a00 */
[-CC-:B------:R-:W-:Y:S02]  /*09c0*/  IMAD R22, R22, R5.reuse, R4.reuse ;  /* 0x0000000516167224 */ /* 0x180fe400078e0204 */
[----:B------:R-:W-:Y:S01]  /*09d0*/  IMAD R24, R24, R5, R4 ;  /* 0x0000000518187224 */ /* 0x000fe200078e0204 */
[----:B------:R-:W3:Y:S01]  /*09e0*/  LDCU.64 UR16, c[0x0][0x3b8] ;  /* 0x00007700ff1077ac */ /* 0x000ee20008000a00 */
[----:B------:R-:W-:Y:S01]  /*09f0*/  IMAD.IADD R2, R4, 0x1, R9 ;  /* 0x0000000104027824 */ /* 0x000fe200078e0209 */
[----:B------:R-:W4:Y:S01]  /*0a00*/  LDCU.64 UR12, c[0x0][0x390] ;  /* 0x00007200ff0c77ac */ /* 0x000f220008000a00 */
[----:B------:R-:W0:Y:S05]  /*0a10*/  LDCU.64 UR14, c[0x0][0x388] ;  /* 0x00007100ff0e77ac */ /* 0x000e2a0008000a00 */
.L_x_59:
[----:B------:R-:W-:Y:S01]  /*0a20*/  VIADD R5, R25, 0xffffffff ;  /* 0xffffffff19057836 */ /* 0x000fe20000000000 */
[----:B------:R-:W5:Y:S01]  /*0a30*/  LDC.64 R12, c[0x0][0x380] ;  /* 0x0000e000ff0c7b82 */ /* 0x000f620000000a00 */
[----:B------:R-:W-:-:S03]  /*0a40*/  SHF.R.S32.HI R18, RZ, 0x1f, R23 ;  /* 0x0000001fff127819 */ /* 0x000fc60000011417 */
[----:B--2---:R-:W-:Y:S02]  /*0a50*/  ISETP.GE.U32.AND P2, PT, R5, UR10, PT ;  /* 0x0000000a05007c0c */ /* 0x004fe4000bf46070 */
[----:B------:R-:W-:Y:S02]  /*0a60*/  SHF.R.S32.HI R10, RZ, 0x1f, R5 ;  /* 0x0000001fff0a7819 */ /* 0x000fe40000011405 */
[----:B0-----:R-:W2:Y:S02]  /*0a70*/  LDC.64 R8, c[0x0][0x388] ;  /* 0x0000e200ff087b82 */ /* 0x001ea40000000a00 */
[----:B------:R-:W-:Y:S02]  /*0a80*/  ISETP.GE.U32.OR.EX P2, PT, R10, UR11, P1, P2 ;  /* 0x0000000b0a007c0c */ /* 0x000fe40008f46520 */
[----:B------:R-:W-:-:S04]  /*0a90*/  VIMNMX R10, PT, PT, R4, R5, PT ;  /* 0x00000005040a7248 */ /* 0x000fc80003fe0100 */
[----:B------:R-:W-:Y:S02]  /*0aa0*/  ISETP.LT.OR P2, PT, R10, 0x1, P2 ;  /* 0x000000010a00780c */ /* 0x000fe40001741670 */
[----:B----4-:R-:W-:-:S04]  /*0ab0*/  IADD3 R10, P6, PT, R23, UR12, RZ ;  /* 0x0000000c170a7c10 */ /* 0x010fc8000ffde0ff */
[----:B------:R-:W-:-:S07]  /*0ac0*/  IADD3.X R11, PT, PT, R18, UR13, RZ, P6, !PT ;  /* 0x0000000d120b7c10 */ /* 0x000fce000b7fe4ff */
[C---:B-----5:R-:W-:Y:S02]  /*0ad0*/  @!P2 IADD3 R14, P3, PT, R23.reuse, R12, RZ ;  /* 0x0000000c170ea210 */ /* 0x060fe40007f7e0ff */
[----:B--2---:R-:W-:-:S03]  /*0ae0*/  @!P2 IADD3 R12, P5, PT, R23, R8, RZ ;  /* 0x00000008170ca210 */ /* 0x004fc60007fbe0ff */
[C---:B------:R-:W-:Y:S01]  /*0af0*/  @!P2 IMAD.X R15, R18.reuse, 0x1, R13, P3 ;  /* 0x00000001120fa824 */ /* 0x040fe200018e060d */
[----:B------:R-:W2:Y:S01]  /*0b00*/  @!P2 LDG.E.U8 R8, desc[UR6][R10.64] ;  /* 0x000000060a08a981 */ /* 0x000ea2000c1e1100 */
[----:B------:R-:W-:-:S04]  /*0b10*/  @!P2 IMAD.X R13, R18, 0x1, R9, P5 ;  /* 0x00000001120da824 */ /* 0x000fc800028e0609 */
[----:B------:R-:W2:Y:S04]  /*0b20*/  @!P2 LDG.E.U8 R15, desc[UR6][R14.64] ;  /* 0x000000060e0fa981 */ /* 0x000ea8000c1e1100 */
[----:B------:R-:W2:Y:S01]  /*0b30*/  @!P2 LDG.E.U8 R12, desc[UR6][R12.64] ;  /* 0x000000060c0ca981 */ /* 0x000ea2000c1e1100 */
[----:B------:R-:W-:Y:S02]  /*0b40*/  ISETP.GT.U32.AND P3, PT, R5, 0x7ffffffe, PT ;  /* 0x7ffffffe0500780c */ /* 0x000fe40003f64070 */
[----:B------:R-:W-:Y:S02]  /*0b50*/  ISETP.GE.U32.AND P5, PT, R25, UR10, PT ;  /* 0x0000000a19007c0c */ /* 0x000fe4000bfa6070 */
[----:B------:R-:W-:Y:S02]  /*0b60*/  SHF.R.S32.HI R5, RZ, 0x1f, R25 ;  /* 0x0000001fff057819 */ /* 0x000fe40000011419 */
[----:B------:R-:W-:-:S04]  /*0b70*/  ISETP.LT.OR P3, PT, R4, 0x1, P3 ;  /* 0x000000010400780c */ /* 0x000fc80001f61670 */
[----:B------:R-:W-:Y:S02]  /*0b80*/  ISETP.GE.U32.OR.EX P3, PT, R5, UR11, P3, P5 ;  /* 0x0000000b05007c0c */ /* 0x000fe40009f66550 */
[----:B---3--:R-:W-:-:S04]  /*0b90*/  ISETP.GE.U32.AND P5, PT, R4, UR16, PT ;  /* 0x0000001004007c0c */ /* 0x008fc8000bfa6070 */
[----:B------:R-:W-:Y:S02]  /*0ba0*/  ISETP.GE.U32.OR.EX P3, PT, R6, UR17, P3, P5 ;  /* 0x0000001106007c0c */ /* 0x000fe40009f66550 */
[----:B------:R-:W-:Y:S01]  /*0bb0*/  @!P2 IADD3 R16, PT, PT, R17, R16, R26 ;  /* 0x000000101110a210 */ /* 0x000fe20007ffe01a */
[----:B------:R-:W-:Y:S01]  /*0bc0*/  BSSY.RECONVERGENT B0, `(.L_x_53) ;  /* 0x0000017000007945 */ /* 0x000fe20003800200 */
[----:B--2---:R-:W-:Y:S02]  /*0bd0*/  @!P2 IADD3 R5, PT, PT, R8, R12, R15 ;  /* 0x0000000c0805a210 */ /* 0x004fe40007ffe00f */
[----:B0-----:R-:W-:Y:S02]  /*0be0*/  IADD3 R8, P6, PT, R23, UR14, RZ ;  /* 0x0000000e17087c10 */ /* 0x001fe4000ffde0ff */
[----:B------:R-:W-:Y:S02]  /*0bf0*/  @!P2 ISETP.GT.AND P5, PT, R5, R16, PT ;  /* 0x000000100500a20c */ /* 0x000fe40003fa4270 */
[----:B------:R-:W-:-:S02]  /*0c00*/  IADD3.X R9, PT, PT, R18, UR15, RZ, P6, !PT ;  /* 0x0000000f12097c10 */ /* 0x000fc4000b7fe4ff */
[----:B------:R-:W-:Y:S01]  /*0c10*/  @!P2 SEL R26, R15, R26, P5 ;  /* 0x0000001a0f1aa207 */ /* 0x000fe20002800000 */
[----:B------:R-:W-:Y:S08]  /*0c20*/  @P3 BRA `(.L_x_54) ;  /* 0x0000000000403947 */ /* 0x000ff00003800000 */
[----:B------:R-:W-:Y:S01]  /*0c30*/  USHF.R.S32.HI UR8, URZ, 0x1f, UR5 ;  /* 0x0000001fff087899 */ /* 0x000fe20008011405 */
[----:B-1----:R-:W-:Y:S01]  /*0c40*/  IADD3 R16, P2, PT, R2, UR18, RZ ;  /* 0x0000001202107c10 */ /* 0x002fe2000ff5e0ff */
[----:B------:R-:W2:Y:S01]  /*0c50*/  LDG.E.U8 R5, desc[UR6][R10.64] ;  /* 0x000000060a057981 */ /* 0x000ea2000c1e1100 */
[----:B------:R-:W-:Y:S02]  /*0c60*/  IADD3 R14, P3, PT, R8, UR5, RZ ;  /* 0x00000005080e7c10 */ /* 0x000fe4000ff7e0ff */
[----:B------:R-:W-:Y:S01]  /*0c70*/  IADD3 R12, P5, PT, R10, UR5, RZ ;  /* 0x000000050a0c7c10 */ /* 0x000fe2000ffbe0ff */
[----:B------:R-:W2:Y:S01]  /*0c80*/  LDG.E.U8 R18, desc[UR6][R8.64] ;  /* 0x0000000608127981 */ /* 0x000ea2000c1e1100 */
[----:B------:R-:W-:Y:S02]  /*0c90*/  LEA.HI.X.SX32 R17, R2, UR19, 0x1, P2 ;  /* 0x0000001302117c11 */ /* 0x000fe400090f0eff */
[----:B------:R-:W-:Y:S02]  /*0ca0*/  IADD3.X R15, PT, PT, R9, UR8, RZ, P3, !PT ;  /* 0x00000008090f7c10 */ /* 0x000fe40009ffe4ff */
[----:B------:R-:W-:-:S02]  /*0cb0*/  IADD3.X R13, PT, PT, R11, UR8, RZ, P5, !PT ;  /* 0x000000080b0d7c10 */ /* 0x000fc4000affe4ff */
[----:B------:R-:W3:Y:S04]  /*0cc0*/  LDG.E.U8 R17, desc[UR6][R16.64] ;  /* 0x0000000610117981 */ /* 0x000ee8000c1e1100 */
[----:B------:R-:W3:Y:S04]  /*0cd0*/  LDG.E.U8 R14, desc[UR6][R14.64] ;  /* 0x000000060e0e7981 */ /* 0x000ee8000c1e1100 */
[----:B------:R-:W3:Y:S01]  /*0ce0*/  LDG.E.U8 R12, desc[UR6][R12.64] ;  /* 0x000000060c0c7981 */ /* 0x000ee2000c1e1100 */
[----:B--2---:R-:W-:Y:S02]  /*0cf0*/  IADD3 R18, PT, PT, R5, R26, R18 ;  /* 0x0000001a05127210 */ /* 0x004fe40007ffe012 */
[----:B---3--:R-:W-:-:S04]  /*0d00*/  IADD3 R5, PT, PT, R12, R14, R17 ;  /* 0x0000000e0c057210 */ /* 0x008fc80007ffe011 */
[----:B------:R-:W-:-:S04]  /*0d10*/  ISETP.GT.AND P2, PT, R5, R18, PT ;  /* 0x000000120500720c */ /* 0x000fc80003f44270 */
[----:B------:R-:W-:-:S09]  /*0d20*/  SEL R26, R17, R26, P2 ;  /* 0x0000001a111a7207 */ /* 0x000fd20001000000 */
.L_x_54:
[----:B-1----:R-:W-:Y:S05]  /*0d30*/  BSYNC.RECONVERGENT B0 ;  /* 0x0000000000007941 */ /* 0x002fea0003800200 */
.L_x_53:
[----:B------:R-:W0:Y:S01]  /*0d40*/  LDC R5, c[0x0][0x398] ;  /* 0x0000e600ff057b82 */ /* 0x000e220000000800 */
[C---:B------:R-:W-:Y:S01]  /*0d50*/  VIADD R13, R25.reuse, 0x1 ;  /* 0x00000001190d7836 */ /* 0x040fe20000000000 */
[----:B------:R-:W-:Y:S01]  /*0d60*/  BSSY.RECONVERGENT B0, `(.L_x_55) ;  /* 0x0000023000007945 */ /* 0x000fe20003800200 */
[----:B------:R-:W-:-:S03]  /*0d70*/  VIADD R15, R25, 0x2 ;  /* 0x00000002190f7836 */ /* 0x000fc60000000000 */
[----:B------:R-:W-:Y:S02]  /*0d80*/  ISETP.GE.U32.AND P3, PT, R13, UR10, PT ;  /* 0x0000000a0d007c0c */ /* 0x000fe4000bf66070 */
[----:B------:R-:W-:Y:S02]  /*0d90*/  SHF.R.S32.HI R12, RZ, 0x1f, R13 ;  /* 0x0000001fff0c7819 */ /* 0x000fe4000001140d */
[----:B------:R-:W-:Y:S02]  /*0da0*/  VIMNMX R13, PT, PT, R4, R13, PT ;  /* 0x0000000d040d7248 */ /* 0x000fe40003fe0100 */
[----:B------:R-:W-:Y:S02]  /*0db0*/  ISETP.GE.U32.OR.EX P3, PT, R12, UR11, P1, P3 ;  /* 0x0000000b0c007c0c */ /* 0x000fe40008f66530 */
[----:B------:R-:W-:Y:S02]  /*0dc0*/  ISETP.LT.U32.AND P2, PT, R15, UR10, PT ;  /* 0x0000000a0f007c0c */ /* 0x000fe4000bf41070 */
[----:B------:R-:W-:-:S02]  /*0dd0*/  ISETP.LT.OR P3, PT, R13, 0x1, P3 ;  /* 0x000000010d00780c */ /* 0x000fc40001f61670 */
[----:B------:R-:W-:Y:S02]  /*0de0*/  SHF.R.S32.HI R14, RZ, 0x1f, R15 ;  /* 0x0000001fff0e7819 */ /* 0x000fe4000001140f */
[----:B------:R-:W-:Y:S02]  /*0df0*/  VIMNMX R15, PT, PT, R4, R15, PT ;  /* 0x0000000f040f7248 */ /* 0x000fe40003fe0100 */
[----:B------:R-:W-:Y:S02]  /*0e00*/  ISETP.LT.U32.AND.EX P2, PT, R14, UR11, !P0, P2 ;  /* 0x0000000b0e007c0c */ /* 0x000fe4000c741120 */
[-C--:B0-----:R-:W-:Y:S02]  /*0e10*/  IADD3 R8, P5, PT, R8, R5.reuse, RZ ;  /* 0x0000000508087210 */ /* 0x081fe40007fbe0ff */
[----:B------:R-:W-:Y:S02]  /*0e20*/  SHF.R.S32.HI R27, RZ, 0x1f, R5 ;  /* 0x0000001fff1b7819 */ /* 0x000fe40000011405 */
[----:B------:R-:W-:-:S02]  /*0e30*/  IADD3 R10, P6, PT, R10, R5, RZ ;  /* 0x000000050a0a7210 */ /* 0x000fc40007fde0ff */
[----:B------:R-:W-:Y:S01]  /*0e40*/  ISETP.GT.AND P2, PT, R15, RZ, P2 ;  /* 0x000000ff0f00720c */ /* 0x000fe20001744270 */
[C---:B------:R-:W-:Y:S01]  /*0e50*/  IMAD.X R9, R27.reuse, 0x1, R9, P5 ;  /* 0x000000011b097824 */ /* 0x040fe200028e0609 */
[-C--:B------:R-:W-:Y:S01]  /*0e60*/  IADD3 R12, P5, PT, R8, R5.reuse, RZ ;  /* 0x00000005080c7210 */ /* 0x080fe20007fbe0ff */
[----:B------:R-:W-:Y:S01]  /*0e70*/  IMAD.X R11, R27, 0x1, R11, P6 ;  /* 0x000000011b0b7824 */ /* 0x000fe200030e060b */
[----:B------:R-:W-:Y:S01]  /*0e80*/  IADD3 R14, P6, PT, R10, R5, RZ ;  /* 0x000000050a0e7210 */ /* 0x000fe20007fde0ff */
[----:B------:R-:W-:-:S12]  /*0e90*/  @P3 BRA `(.L_x_56) ;  /* 0x00000000003c3947 */ /* 0x000fd80003800000 */
[C---:B------:R-:W-:Y:S01]  /*0ea0*/  IADD3 R16, P3, PT, R22.reuse, UR18, RZ ;  /* 0x0000001216107c10 */ /* 0x040fe2000ff7e0ff */
[----:B------:R-:W2:Y:S03]  /*0eb0*/  LDG.E.U8 R29, desc[UR6][R10.64] ;  /* 0x000000060a1d7981 */ /* 0x000ea6000c1e1100 */
[----:B------:R-:W-:Y:S01]  /*0ec0*/  LEA.HI.X.SX32 R17, R22, UR19, 0x1, P3 ;  /* 0x0000001316117c11 */ /* 0x000fe200098f0eff */
[----:B------:R-:W2:Y:S01]  /*0ed0*/  LDG.E.U8 R28, desc[UR6][R8.64] ;  /* 0x00000006081c7981 */ /* 0x000ea2000c1e1100 */
[----:B------:R-:W-:-:S04]  /*0ee0*/  IADD3 R18, P3, PT, R8, R5, RZ ;  /* 0x0000000508127210 */ /* 0x000fc80007f7e0ff */
[----:B------:R-:W3:Y:S01]  /*0ef0*/  LDG.E.U8 R17, desc[UR6][R16.64] ;  /* 0x0000000610117981 */ /* 0x000ee2000c1e1100 */
[----:B------:R-:W-:Y:S01]  /*0f00*/  IMAD.X R19, R27, 0x1, R9, P3 ;  /* 0x000000011b137824 */ /* 0x000fe200018e0609 */
[----:B------:R-:W-:-:S04]  /*0f10*/  IADD3 R20, P3, PT, R10, R5, RZ ;  /* 0x000000050a147210 */ /* 0x000fc80007f7e0ff */
[----:B------:R-:W3:Y:S01]  /*0f20*/  LDG.E.U8 R18, desc[UR6][R18.64] ;  /* 0x0000000612127981 */ /* 0x000ee2000c1e1100 */
[----:B------:R-:W-:-:S05]  /*0f30*/  IMAD.X R21, R27, 0x1, R11, P3 ;  /* 0x000000011b157824 */ /* 0x000fca00018e060b */
[----:B------:R-:W3:Y:S01]  /*0f40*/  LDG.E.U8 R20, desc[UR6][R20.64] ;  /* 0x0000000614147981 */ /* 0x000ee2000c1e1100 */
[----:B--2---:R-:W-:Y:S02]  /*0f50*/  IADD3 R29, PT, PT, R29, R26, R28 ;  /* 0x0000001a1d1d7210 */ /* 0x004fe40007ffe01c */
[----:B---3--:R-:W-:-:S04]  /*0f60*/  IADD3 R28, PT, PT, R20, R18, R17 ;  /* 0x00000012141c7210 */ /* 0x008fc80007ffe011 */
[----:B------:R-:W-:-:S04]  /*0f70*/  ISETP.GT.AND P3, PT, R28, R29, PT ;  /* 0x0000001d1c00720c */ /* 0x000fc80003f64270 */
[----:B------:R-:W-:-:S09]  /*0f80*/  SEL R26, R17, R26, P3 ;  /* 0x0000001a111a7207 */ /* 0x000fd20001800000 */
.L_x_56:
[----:B------:R-:W-:Y:S05]  /*0f90*/  BSYNC.RECONVERGENT B0 ;  /* 0x0000000000007941 */ /* 0x000fea0003800200 */
.L_x_55:
[C---:B------:R-:W-:Y:S01]  /*0fa0*/  IMAD.X R13, R27.reuse, 0x1, R9, P5 ;  /* 0x000000011b0d7824 */ /* 0x040fe200028e0609 */
[-C--:B------:R-:W-:Y:S01]  /*0fb0*/  @!P2 IADD3 R8, P5, PT, R14, R5.reuse, RZ ;  /* 0x000000050e08a210 */ /* 0x080fe20007fbe0ff */
[----:B------:R-:W-:Y:S01]  /*0fc0*/  IMAD.X R15, R27, 0x1, R11, P6 ;  /* 0x000000011b0f7824 */ /* 0x000fe200030e060b */
[----:B------:R-:W-:-:S03]  /*0fd0*/  @!P2 IADD3 R10, P3, PT, R12, R5, RZ ;  /* 0x000000050c0aa210 */ /* 0x000fc60007f7e0ff */
[C---:B------:R-:W-:Y:S02]  /*0fe0*/  @!P2 IMAD.X R9, R27.reuse, 0x1, R15, P5 ;  /* 0x000000011b09a824 */ /* 0x040fe400028e060f */
[----:B------:R-:W-:-:S04]  /*0ff0*/  @!P2 IMAD.X R11, R27, 0x1, R13, P3 ;  /* 0x000000011b0ba824 */ /* 0x000fc800018e060d */
[----:B------:R0:W5:Y:S04]  /*1000*/  @!P2 LDG.E.U8 R9, desc[UR6][R8.64] ;  /* 0x000000060809a981 */ /* 0x000168000c1e1100 */
[----:B------:R0:W5:Y:S01]  /*1010*/  @!P2 LDG.E.U8 R10, desc[UR6][R10.64] ;  /* 0x000000060a0aa981 */ /* 0x000162000c1e1100 */
[----:B------:R-:W-:Y:S04]  /*1020*/  BSSY.RECONVERGENT B0, `(.L_x_57) ;  /* 0x0000011000007945 */ /* 0x000fe80003800200 */
[----:B------:R-:W-:Y:S05]  /*1030*/  @!P2 BRA `(.L_x_58) ;  /* 0x00000000003ca947 */ /* 0x000fea0003800000 */
[-C--:B0-----:R-:W-:Y:S02]  /*1040*/  IADD3 R8, P5, PT, R14, R5.reuse, RZ ;  /* 0x000000050e087210 */ /* 0x081fe40007fbe0ff */
[----:B-----5:R-:W-:Y:S02]  /*1050*/  IADD3 R10, P3, PT, R12, R5, RZ ;  /* 0x000000050c0a7210 */ /* 0x020fe40007f7e0ff */
[C---:B------:R-:W-:Y:S01]  /*1060*/  IADD3 R16, P2, PT, R24.reuse, UR18, RZ ;  /* 0x0000001218107c10 */ /* 0x040fe2000ff5e0ff */
[C---:B------:R-:W-:Y:S01]  /*1070*/  IMAD.X R9, R27.reuse, 0x1, R15, P5 ;  /* 0x000000011b097824 */ /* 0x040fe200028e060f */
[----:B------:R-:W2:Y:S01]  /*1080*/  LDG.E.U8 R12, desc[UR6][R12.64] ;  /* 0x000000060c0c7981 */ /* 0x000ea2000c1e1100 */
[----:B------:R-:W-:Y:S01]  /*1090*/  IMAD.X R11, R27, 0x1, R13, P3 ;  /* 0x000000011b0b7824 */ /* 0x000fe200018e060d */
[----:B------:R-:W-:Y:S02]  /*10a0*/  LEA.HI.X.SX32 R17, R24, UR19, 0x1, P2 ;  /* 0x0000001318117c11 */ /* 0x000fe400090f0eff */
[----:B------:R-:W2:Y:S04]  /*10b0*/  LDG.E.U8 R15, desc[UR6][R14.64] ;  /* 0x000000060e0f7981 */ /* 0x000ea8000c1e1100 */
[----:B------:R-:W3:Y:S04]  /*10c0*/  LDG.E.U8 R10, desc[UR6][R10.64] ;  /* 0x000000060a0a7981 */ /* 0x000ee8000c1e1100 */
[----:B------:R-:W3:Y:S04]  /*10d0*/  LDG.E.U8 R9, desc[UR6][R8.64] ;  /* 0x0000000608097981 */ /* 0x000ee8000c1e1100 */
[----:B------:R-:W3:Y:S01]  /*10e0*/  LDG.E.U8 R17, desc[UR6][R16.64] ;  /* 0x0000000610117981 */ /* 0x000ee2000c1e1100 */
[----:B--2---:R-:W-:-:S02]  /*10f0*/  IADD3 R19, PT, PT, R15, R26, R12 ;  /* 0x0000001a0f137210 */ /* 0x004fc40007ffe00c */
[----:B---3--:R-:W-:-:S04]  /*1100*/  IADD3 R18, PT, PT, R9, R10, R17 ;  /* 0x0000000a09127210 */ /* 0x008fc80007ffe011 */
[----:B------:R-:W-:-:S04]  /*1110*/  ISETP.GT.AND P2, PT, R18, R19, PT ;  /* 0x000000131200720c */ /* 0x000fc80003f44270 */
[----:B------:R-:W-:-:S09]  /*1120*/  SEL R26, R17, R26, P2 ;  /* 0x0000001a111a7207 */ /* 0x000fd20001000000 */
.L_x_58:
[----:B------:R-:W-:Y:S05]  /*1130*/  BSYNC.RECONVERGENT B0 ;  /* 0x0000000000007941 */ /* 0x000fea0003800200 */
.L_x_57:
[----:B------:R-:W-:Y:S01]  /*1140*/  VIADD R7, R7, 0x4 ;  /* 0x0000000407077836 */ /* 0x000fe20000000000 */
[----:B-----5:R-:W-:Y:S01]  /*1150*/  LOP3.LUT R16, R10, 0xff, RZ, 0xc0, !PT ;  /* 0x000000ff0a107812 */ /* 0x020fe200078ec0ff */
[----:B------:R-:W-:Y:S01]  /*1160*/  VIADD R25, R25, 0x4 ;  /* 0x0000000419197836 */ /* 0x000fe20000000000 */
[----:B------:R-:W-:Y:S01]  /*1170*/  LOP3.LUT R17, R9, 0xff, RZ, 0xc0, !PT ;  /* 0x000000ff09117812 */ /* 0x000fe200078ec0ff */
[----:B------:R-:W-:Y:S01]  /*1180*/  IMAD R2, R5, 0x4, R2 ;  /* 0x0000000405027824 */ /* 0x000fe200078e0202 */
[----:B------:R-:W-:Y:S01]  /*1190*/  ISETP.NE.AND P2, PT, R7, 0x1, PT ;  /* 0x000000010700780c */ /* 0x000fe20003f45270 */
[C---:B------:R-:W-:Y:S02]  /*11a0*/  IMAD R22, R5.reuse, 0x4, R22 ;  /* 0x0000000405167824 */ /* 0x040fe400078e0216 */
[C---:B------:R-:W-:Y:S02]  /*11b0*/  IMAD R24, R5.reuse, 0x4, R24 ;  /* 0x0000000405187824 */ /* 0x040fe400078e0218 */
[----:B------:R-:W-:-:S08]  /*11c0*/  IMAD R23, R5, 0x4, R23 ;  /* 0x0000000405177824 */ /* 0x000fd000078e0217 */
[----:B------:R-:W-:Y:S05]  /*11d0*/  @P2 BRA `(.L_x_59) ;  /* 0xfffffff800102947 */ /* 0x000fea000383ffff */
.L_x_52:
[----:B------:R-:W-:Y:S05]  /*11e0*/  @P4 BRA `(.L_x_60) ;  /* 0xffffffec00c84947 */ /* 0x000fea000383ffff */
[----:B------:R-:W1:Y:S01]  /*11f0*/  LDCU.128 UR8, c[0x0][0x3a0] ;  /* 0x00007400ff0877ac */ /* 0x000e620008000c00 */
[----:B------:R-:W-:Y:S01]  /*1200*/  IMAD R0, R3, R5, R0 ;  /* 0x0000000503007224 */ /* 0x000fe200078e0200 */
[----:B------:R-:W2:Y:S04]  /*1210*/  LDCU.64 UR12, c[0x0][0x3b0] ;  /* 0x00007600ff0c77ac */ /* 0x000ea80008000a00 */
[----:B------:R-:W-:Y:S02]  /*1220*/  SHF.R.S32.HI R7, RZ, 0x1f, R0 ;  /* 0x0000001fff077819 */ /* 0x000fe40000011400 */
[C---:B-1----:R-:W-:Y:S02]  /*1230*/  IADD3 R2, P0, PT, R0.reuse, UR8, RZ ;  /* 0x0000000800027c10 */ /* 0x042fe4000ff1e0ff */
[----:B------:R-:W-:-:S02]  /*1240*/  IADD3 R4, P1, PT, R0, UR10, RZ ;  /* 0x0000000a00047c10 */ /* 0x000fc4000ff3e0ff */
[----:B--2---:R-:W-:Y:S02]  /*1250*/  IADD3 R6, P2, PT, R0, UR12, RZ ;  /* 0x0000000c00067c10 */ /* 0x004fe4000ff5e0ff */
[C---:B------:R-:W-:Y:S02]  /*1260*/  IADD3.X R3, PT, PT, R7.reuse, UR9, RZ, P0, !PT ;  /* 0x0000000907037c10 */ /* 0x040fe400087fe4ff */
[C---:B------:R-:W-:Y:S02]  /*1270*/  IADD3.X R5, PT, PT, R7.reuse, UR11, RZ, P1, !PT ;  /* 0x0000000b07057c10 */ /* 0x040fe40008ffe4ff */
[----:B------:R-:W-:Y:S01]  /*1280*/  IADD3.X R7, PT, PT, R7, UR13, RZ, P2, !PT ;  /* 0x0000000d07077c10 */ /* 0x000fe200097fe4ff */
[----:B------:R-:W-:Y:S04]  /*1290*/  STG.E.U8 desc[UR6][R2.64], R26 ;  /* 0x0000001a02007986 */ /* 0x000fe8000c101106 */
[----:B------:R-:W-:Y:S04]  /*12a0*/  STG.E.U8 desc[UR6][R4.64], R10 ;  /* 0x0000000a04007986 */ /* 0x000fe8000c101106 */
[----:B------:R-:W-:Y:S01]  /*12b0*/  STG.E.U8 desc[UR6][R6.64], R9 ;  /* 0x0000000906007986 */ /* 0x000fe2000c101106 */
[----:B------:R-:W-:Y:S05]  /*12c0*/  EXIT ;  /* 0x000000000000794d */ /* 0x000fea0003800000 */
.L_x_61:
        /* <DEDUP_REMOVED lines=11> */
.L_x_77:


//--------------------- .text._Z5erodePhS_S_mS_S_S_mmji --------------------------
	.section	.text._Z5erodePhS_S_mS_S_S_mmji,"ax",@progbits
	.align	128
        .global         _Z5erodePhS_S_mS_S_S_mmji
        .type           _Z5erodePhS_S_mS_S_S_mmji,@function
        .size           _Z5erodePhS_S_mS_S_S_mmji,(.L_x_78 - _Z5erodePhS_S_mS_S_S_mmji)
        .other          _Z5erodePhS_S_mS_S_S_mmji,@"STO_CUDA_ENTRY STV_DEFAULT"
_Z5erodePhS_S_mS_S_S_mmji:
.text._Z5erodePhS_S_mS_S_S_mmji:
[----:B------:R-:W-:Y:S01]  /*0000*/  LDC R1, c[0x0][0x37c] ;  /* 0x0000df00ff017b82 */ /* 0x000fe20000000800 */
[----:B------:R-:W0:Y:S07]  /*0010*/  S2R R0, SR_TID.X ;  /* 0x0000000000007919 */ /* 0x000e2e0000002100 */
[----:B------:R-:W0:Y:S01]  /*0020*/  S2UR UR8, SR_CTAID.X ;  /* 0x00000000000879c3 */ /* 0x000e220000002500 */
[----:B------:R-:W1:Y:S01]  /*0030*/  LDCU UR5, c[0x0][0x3c8] ;  /* 0x00007900ff0577ac */ /* 0x000e620008000800 */
[----:B------:R-:W-:Y:S01]  /*0040*/  IMAD.MOV.U32 R17, RZ, RZ, 0xff ;  /* 0x000000ffff117424 */ /* 0x000fe200078e00ff */
[----:B------:R-:W2:Y:S01]  /*0050*/  S2R R2, SR_TID.Y ;  /* 0x0000000000027919 */ /* 0x000ea20000002200 */
[----:B------:R-:W-:Y:S01]  /*0060*/  IMAD.MOV.U32 R16, RZ, RZ, 0xff ;  /* 0x000000ffff107424 */ /* 0x000fe200078e00ff */
[----:B------:R-:W3:Y:S01]  /*0070*/  LDCU.64 UR6, c[0x0][0x358] ;  /* 0x00006b00ff0677ac */ /* 0x000ee20008000a00 */
[----:B------:R-:W-:-:S02]  /*0080*/  IMAD.MOV.U32 R26, RZ, RZ, 0xff ;  /* 0x000000ffff1a7424 */ /* 0x000fc400078e00ff */
[----:B------:R-:W0:Y:S08]  /*0090*/  LDC R3, c[0x0][0x360] ;  /* 0x0000d800ff037b82 */ /* 0x000e300000000800 */
[----:B------:R-:W2:Y:S01]  /*00a0*/  S2UR UR9, SR_CTAID.Y ;  /* 0x00000000000979c3 */ /* 0x000ea20000002600 */
[----:B-1----:R-:W-:Y:S02]  /*00b0*/  USHF.R.U32.HI UR4, URZ, 0x1, UR5 ;  /* 0x00000001ff047899 */ /* 0x002fe40008011605 */
[----:B------:R-:W-:-:S02]  /*00c0*/  ULOP3.LUT UR5, UR5, 0xfffffffe, URZ, 0xc0, !UPT ;  /* 0xfffffffe05057892 */ /* 0x000fc4000f8ec0ff */
[----:B------:R-:W-:-:S03]  /*00d0*/  UIADD3 UR4, UPT, UPT, -UR4, URZ, URZ ;  /* 0x000000ff04047290 */ /* 0x000fc6000fffe1ff */
[----:B------:R-:W2:Y:S01]  /*00e0*/  LDC R5, c[0x0][0x364] ;  /* 0x0000d900ff057b82 */ /* 0x000ea20000000800 */
[----:B------:R-:W-:Y:S01]  /*00f0*/  UISETP.GE.U32.AND UP1, UPT, UR5, 0x3, UPT ;  /* 0x000000030500788c */ /* 0x000fe2000bf26070 */
[----:B0-----:R-:W-:Y:S02]  /*0100*/  IMAD R0, R3, UR8, R0 ;  /* 0x0000000803007c24 */ /* 0x001fe4000f8e0200 */
[----:B--23--:R-:W-:-:S08]  /*0110*/  IMAD R3, R5, UR9, R2 ;  /* 0x0000000905037c24 */ /* 0x00cfd0000f8e0202 */
.L_x_73:
        /* <DEDUP_REMOVED lines=52> */
[----:B------:R-:W-:Y:S02]  /*0460*/  @P1 ISETP.GE.AND P2, PT, R11, R16, PT ;  /* 0x000000100b00120c */ /* 0x000fe40003f46270 */
[----:B------:R-:W-:Y:S02]  /*0470*/  IADD3 R11, PT, PT, -R24, 0x1, RZ ;  /* 0x00000001180b7810 */ /* 0x000fe40007ffe1ff */
[----:B------:R-:W-:Y:S02]  /*0480*/  @P1 SEL R26, R13, R26, !P2 ;  /* 0x0000001a0d1a1207 */ /* 0x000fe40005000000 */
        /* <DEDUP_REMOVED lines=43> */
[----:B------:R-:W-:Y:S02]  /*0740*/  @!P1 ISETP.GE.AND P3, PT, R2, R17, PT ;  /* 0x000000110200920c */ /* 0x000fe40003f66270 */
[----:B------:R-:W-:Y:S02]  /*0750*/  IADD3 R11, PT, PT, -R14, 0x3, RZ ;  /* 0x000000030e0b7810 */ /* 0x000fe40007ffe1ff */
[----:B------:R-:W-:Y:S01]  /*0760*/  @!P1 SEL R26, R23, R26, !P3 ;  /* 0x0000001a171a9207 */ /* 0x000fe20005800000 */
        /* <DEDUP_REMOVED lines=19> */
[----:B------:R-:W-:-:S04]  /*08a0*/  ISETP.GE.AND P1, PT, R2, R15, PT ;  /* 0x0000000f0200720c */ /* 0x000fc80003f26270 */
[----:B------:R-:W-:-:S09]  /*08b0*/  SEL R26, R7, R26, !P1 ;  /* 0x0000001a071a7207 */ /* 0x000fd20004800000 */
.L_x_64:
[----:B------:R-:W-:Y:S05]  /*08c0*/  BSYNC.RECONVERGENT B0 ;  /* 0x0000000000007941 */ /* 0x000fea0003800200 */
.L_x_63:
[----:B-----5:R-:W-:Y:S02]  /*08d0*/  LOP3.LUT R16, R10, 0xff, RZ, 0xc0, !PT ;  /* 0x000000ff0a107812 */ /* 0x020fe400078ec0ff */
[----:B------:R-:W-:-:S07]  /*08e0*/  LOP3.LUT R17, R9, 0xff, RZ, 0xc0, !PT ;  /* 0x000000ff09117812 */ /* 0x000fce00078ec0ff */
.L_x_62:
        /* <DEDUP_REMOVED lines=20> */
.L_x_72:
        /* <DEDUP_REMOVED lines=29> */
[----:B------:R-:W-:Y:S02]  /*0c00*/  @!P2 ISETP.GE.AND P5, PT, R5, R16, PT ;  /* 0x000000100500a20c */ /* 0x000fe40003fa6270 */
[----:B------:R-:W-:-:S02]  /*0c10*/  IADD3.X R9, PT, PT, R18, UR15, RZ, P6, !PT ;  /* 0x0000000f12097c10 */ /* 0x000fc4000b7fe4ff */
[----:B------:R-:W-:Y:S01]  /*0c20*/  @!P2 SEL R26, R15, R26, !P5 ;  /* 0x0000001a0f1aa207 */ /* 0x000fe20006800000 */
        /* <DEDUP_REMOVED lines=15> */
[----:B------:R-:W-:-:S04]  /*0d20*/  ISETP.GE.AND P2, PT, R5, R18, PT ;  /* 0x000000120500720c */ /* 0x000fc80003f46270 */
[----:B------:R-:W-:-:S09]  /*0d30*/  SEL R26, R17, R26, !P2 ;  /* 0x0000001a111a7207 */ /* 0x000fd20005000000 */
.L_x_67:
[----:B-1----:R-:W-:Y:S05]  /*0d40*/  BSYNC.RECONVERGENT B0 ;  /* 0x0000000000007941 */ /* 0x002fea0003800200 */
.L_x_66:
        /* <DEDUP_REMOVED lines=35> */
[----:B------:R-:W-:-:S04]  /*0f80*/  ISETP.GE.AND P3, PT, R28, R29, PT ;  /* 0x0000001d1c00720c */ /* 0x000fc80003f66270 */
[----:B------:R-:W-:-:S09]  /*0f90*/  SEL R26, R17, R26, !P3 ;  /* 0x0000001a111a7207 */ /* 0x000fd20005800000 */
.L_x_69:
[----:B------:R-:W-:Y:S05]  /*0fa0*/  BSYNC.RECONVERGENT B0 ;  /* 0x0000000000007941 */ /* 0x000fea0003800200 */
.L_x_68:
        /* <DEDUP_REMOVED lines=23> */
[----:B------:R-:W-:-:S04]  /*1120*/  ISETP.GE.AND P2, PT, R18, R19, PT ;  /* 0x000000131200720c */ /* 0x000fc80003f46270 */
[----:B------:R-:W-:-:S09]  /*1130*/  SEL R26, R17, R26, !P2 ;  /* 0x0000001a111a7207 */ /* 0x000fd20005000000 */
.L_x_71:
[----:B------:R-:W-:Y:S05]  /*1140*/  BSYNC.RECONVERGENT B0 ;  /* 0x0000000000007941 */ /* 0x000fea0003800200 */
.L_x_70:
        /* <DEDUP_REMOVED lines=10> */
.L_x_65:
        /* <DEDUP_REMOVED lines=15> */
.L_x_74:
        /* <DEDUP_REMOVED lines=10> */
.L_x_78:


//--------------------- .nv.global.init           --------------------------
	.section	.nv.global.init,"aw",@progbits
	.align	4
.nv.global.init:
	.type		mrg32k3aM1SubSeq,@object
	.size		mrg32k3aM1SubSeq,(mrg32k3aM2SubSeq - mrg32k3aM1SubSeq)
mrg32k3aM1SubSeq:
        /*0000*/ 	.byte	0x0b, 0xcc, 0xee, 0x04, 0x73, 0x29, 0x8b, 0x6f, 0xf6, 0x53, 0x03, 0xf6, 0x23, 0xf6, 0xea, 0xda
        /* <DEDUP_REMOVED lines=125> */
	.type		mrg32k3aM2SubSeq,@object
	.size		mrg32k3aM2SubSeq,(mrg32k3aM1 - mrg32k3aM2SubSeq)
mrg32k3aM2SubSeq:
        /* <DEDUP_REMOVED lines=126> */
	.type		mrg32k3aM1,@object
	.size		mrg32k3aM1,(mrg32k3aM1Seq - mrg32k3aM1)
mrg32k3aM1:
        /* <DEDUP_REMOVED lines=144> */
	.type		mrg32k3aM1Seq,@object
	.size		mrg32k3aM1Seq,(mrg32k3aM2 - mrg32k3aM1Seq)
mrg32k3aM1Seq:
        /* <DEDUP_REMOVED lines=144> */
	.type		mrg32k3aM2,@object
	.size		mrg32k3aM2,(mrg32k3aM2Seq - mrg32k3aM2)
mrg32k3aM2:
        /* <DEDUP_REMOVED lines=144> */
	.type		mrg32k3aM2Seq,@object
	.size		mrg32k3aM2Seq,(precalc_xorwow_matrix - mrg32k3aM2Seq)
mrg32k3aM2Seq:
        /* <DEDUP_REMOVED lines=144> */
	.type		precalc_xorwow_matrix,@object
	.size		precalc_xorwow_matrix,(precalc_xorwow_offset_matrix - precalc_xorwow_matrix)
precalc_xorwow_matrix:
        /* <DEDUP_REMOVED lines=6400> */
	.type		precalc_xorwow_offset_matrix,@object
	.size		precalc_xorwow_offset_matrix,(.L_1 - precalc_xorwow_offset_matrix)
precalc_xorwow_offset_matrix:
        /* <DEDUP_REMOVED lines=6400> */
.L_1:


//--------------------- .nv.shared.reserved.0     --------------------------
	.section	.nv.shared.reserved.0,"aw",@nobits
	.weak		__nv_reservedSMEM_offset_0_alias
	.size		__nv_reservedSMEM_offset_0_alias, 0, 64
	.other		__nv_reservedSMEM_offset_0_alias,@"STO_CUDA_RESERVED_SHARED STV_DEFAULT"
__nv_reservedSMEM_offset_0_alias:
	.zero		0
	.zero		64


//--------------------- .nv.constant0._Z20Operador_ConvolucionPhS_S_mS_S_S_mmPfj --------------------------
	.section	.nv.constant0._Z20Operador_ConvolucionPhS_S_mS_S_S_mmPfj,"a",@progbits
	.sectionflags	@""
	.align	4
.nv.constant0._Z20Operador_ConvolucionPhS_S_mS_S_S_mmPfj:
	.zero		980


//--------------------- .nv.constant0._Z13median_filterPhS_S_mS_S_S_mmj --------------------------
	.section	.nv.constant0._Z13median_filterPhS_S_mS_S_S_mmj,"a",@progbits
	.sectionflags	@""
	.align	4
.nv.constant0._Z13median_filterPhS_S_mS_S_S_mmj:
	.zero		972


//--------------------- .nv.constant0._Z6dilatePhS_S_mS_S_S_mmji --------------------------
	.section	.nv.constant0._Z6dilatePhS_S_mS_S_S_mmji,"a",@progbits
	.sectionflags	@""
	.align	4
.nv.constant0._Z6dilatePhS_S_mS_S_S_mmji:
	.zero		976


//--------------------- .nv.constant0._Z5erodePhS_S_mS_S_S_mmji --------------------------
	.section	.nv.constant0._Z5erodePhS_S_mS_S_S_mmji,"a",@progbits
	.sectionflags	@""
	.align	4
.nv.constant0._Z5erodePhS_S_mS_S_S_mmji:
	.zero		976


//--------------------- SYMBOLS --------------------------

	.type		.nv.reservedSmem.offset0,@object
	.size		.nv.reservedSmem.offset0,0x4
